def matmul_kernel(
    a_ptr,
    b_ptr,
    c_ptr,
    M,
    N,
    K,
    stride_am,
    stride_ak,
    stride_bk,
    stride_bn,
    stride_cm,
    stride_cn,
    BLOCK_M: tl.constexpr,
    BLOCK_N: tl.constexpr,
    BLOCK_K: tl.constexpr,
    GROUP_M: tl.constexpr,
):
    pid = tl.program_id(axis=0)
    num_pid_m = tl.cdiv(M, BLOCK_M)
    num_pid_n = tl.cdiv(N, BLOCK_N)
    num_pid_in_group = GROUP_M * num_pid_n
    group_id = pid // num_pid_in_group
    first_pid_m = group_id * GROUP_M
    group_size_m = min(num_pid_m - first_pid_m, GROUP_M)
    pid_m = first_pid_m + ((pid % num_pid_in_group) % group_size_m)
    pid_n = (pid % num_pid_in_group) // group_size_m

    offs_am = (pid_m * BLOCK_M + tl.arange(0, BLOCK_M)) % M
    offs_bn = (pid_n * BLOCK_N + tl.arange(0, BLOCK_N)) % N
    offs_k = tl.arange(0, BLOCK_K)
    a_ptrs = a_ptr + offs_am[:, None] * stride_am + offs_k[None, :] * stride_ak
    b_ptrs = b_ptr + offs_k[:, None] * stride_bk + offs_bn[None, :] * stride_bn

    acc = tl.zeros((BLOCK_M, BLOCK_N), dtype=tl.float32)
    for kk in range(0, tl.cdiv(K, BLOCK_K)):
        a = tl.load(a_ptrs, mask=offs_k[None, :] < K - kk * BLOCK_K, other=0.0)
        b = tl.load(b_ptrs, mask=offs_k[:, None] < K - kk * BLOCK_K, other=0.0)
        acc = tl.dot(a, b, acc)
        a_ptrs += BLOCK_K * stride_ak
        b_ptrs += BLOCK_K * stride_bk

    c = acc.to(c_ptr.dtype.element_ty)
    offs_cm = pid_m * BLOCK_M + tl.arange(0, BLOCK_M)
    offs_cn = pid_n * BLOCK_N + tl.arange(0, BLOCK_N)
    c_ptrs = c_ptr + offs_cm[:, None] * stride_cm + offs_cn[None, :] * stride_cn
    mask = (offs_cm[:, None] < M) & (offs_cn[None, :] < N)
    tl.store(c_ptrs, c, mask=mask)

# config = {"BLOCK_K": 32, "BLOCK_M": 32, "BLOCK_N": 32, "GROUP_M": 8, "arch": "sm_100", "dtype": "fp8e4m3", "num_ctas": 1, "num_stages": 3, "num_warps": 4}
# arch = sm_100


// ===== COMPILED SASS (sm_100a) =====

	.target	sm_100a

	.elftype	@"ET_EXEC"


//--------------------- .note.nv.tkinfo           --------------------------
	.section	.note.nv.tkinfo,"",@"SHT_NOTE"
	.sectionflags	@"SHF_NOTE_NV_TKINFO"
	.tkinfo
        /*0018*/ 	.word	0x00000081
        /*0030*/ 	.string	""
        /*0030*/ 	.string	"ptxas-blackwell"
        /*0030*/ 	.string	"Cuda compilation tools, release 12.9, V12.9.86"
        /*0030*/ 	.string	"Build cuda_12.9.r12.9/compiler.36037853_0"
        /*0030*/ 	.string	"-v  -suppress-debug-info  -lineinfo  -arch sm_100a "



//--------------------- .note.nv.cuver            --------------------------
	.section	.note.nv.cuver,"",@"SHT_NOTE"
	.sectionflags	@"SHF_NOTE_NV_CUVER"
        /*0018*/ 	.short	0x0001
        /*001a*/ 	.short	0x0064
        /*001c*/ 	.short	0x0001
        /*001e*/ 	.short	0x0000
        /*0020*/ 	.short	0x0001
        /*0022*/ 	.short	0x0000


//--------------------- .nv.info                  --------------------------
	.section	.nv.info,"",@"SHT_CUDA_INFO"
	.align	4


	//----- nvinfo : EIATTR_REGCOUNT
	.align		4
        /*0000*/ 	.byte	0x04, 0x2f
        /*0002*/ 	.short	(.L_1 - .L_0)
	.align		4
.L_0:
        /*0004*/ 	.word	index@(matmul_kernel)
        /*0008*/ 	.word	0x0000005c


	//----- nvinfo : EIATTR_FRAME_SIZE
	.align		4
.L_1:
        /*000c*/ 	.byte	0x04, 0x11
        /*000e*/ 	.short	(.L_3 - .L_2)
	.align		4
.L_2:
        /*0010*/ 	.word	index@(matmul_kernel)
        /*0014*/ 	.word	0x00000000


	//----- nvinfo : EIATTR_MIN_STACK_SIZE
	.align		4
.L_3:
        /*0018*/ 	.byte	0x04, 0x12
        /*001a*/ 	.short	(.L_5 - .L_4)
	.align		4
.L_4:
        /*001c*/ 	.word	index@(matmul_kernel)
        /*0020*/ 	.word	0x00000000
.L_5:


//--------------------- .nv.info.matmul_kernel    --------------------------
	.section	.nv.info.matmul_kernel,"",@"SHT_CUDA_INFO"
	.sectionflags	@""
	.align	4


	//----- nvinfo : EIATTR_CUDA_API_VERSION
	.align		4
        /*0000*/ 	.byte	0x04, 0x37
        /*0002*/ 	.short	(.L_7 - .L_6)
.L_6:
        /*0004*/ 	.word	0x00000081


	//----- nvinfo : EIATTR_KPARAM_INFO
	.align		4
.L_7:
        /*0008*/ 	.byte	0x04, 0x17
        /*000a*/ 	.short	(.L_9 - .L_8)
.L_8:
        /*000c*/ 	.word	0x00000000
        /*0010*/ 	.short	0x000d
        /*0012*/ 	.short	0x0048
        /*0014*/ 	.byte	0x00, 0xf4, 0x21, 0x00


	//----- nvinfo : EIATTR_KPARAM_INFO
	.align		4
.L_9:
        /*0018*/ 	.byte	0x04, 0x17
        /*001a*/ 	.short	(.L_11 - .L_10)
.L_10:
        /*001c*/ 	.word	0x00000000
        /*0020*/ 	.short	0x000c
        /*0022*/ 	.short	0x0040
        /*0024*/ 	.byte	0x00, 0xf4, 0x21, 0x00


	//----- nvinfo : EIATTR_KPARAM_INFO
	.align		4
.L_11:
        /*0028*/ 	.byte	0x04, 0x17
        /*002a*/ 	.short	(.L_13 - .L_12)
.L_12:
        /*002c*/ 	.word	0x00000000
        /*0030*/ 	.short	0x000b
        /*0032*/ 	.short	0x0038
        /*0034*/ 	.byte	0x00, 0xf0, 0x11, 0x00


	//----- nvinfo : EIATTR_KPARAM_INFO
	.align		4
.L_13:
        /*0038*/ 	.byte	0x04, 0x17
        /*003a*/ 	.short	(.L_15 - .L_14)
.L_14:
        /*003c*/ 	.word	0x00000000
        /*0040*/ 	.short	0x000a
        /*0042*/ 	.short	0x0034
        /*0044*/ 	.byte	0x00, 0xf0, 0x11, 0x00


	//----- nvinfo : EIATTR_KPARAM_INFO
	.align		4
.L_15:
        /*0048*/ 	.byte	0x04, 0x17
        /*004a*/ 	.short	(.L_17 - .L_16)
.L_16:
        /*004c*/ 	.word	0x00000000
        /*0050*/ 	.short	0x0009
        /*0052*/ 	.short	0x0030
        /*0054*/ 	.byte	0x00, 0xf0, 0x11, 0x00


	//----- nvinfo : EIATTR_KPARAM_INFO
	.align		4
.L_17:
        /*0058*/ 	.byte	0x04, 0x17
        /*005a*/ 	.short	(.L_19 - .L_18)
.L_18:
        /*005c*/ 	.word	0x00000000
        /*0060*/ 	.short	0x0008
        /*0062*/ 	.short	0x002c
        /*0064*/ 	.byte	0x00, 0xf0, 0x11, 0x00


	//----- nvinfo : EIATTR_KPARAM_INFO
	.align		4
.L_19:
        /*0068*/ 	.byte	0x04, 0x17
        /*006a*/ 	.short	(.L_21 - .L_20)
.L_20:
        /*006c*/ 	.word	0x00000000
        /*0070*/ 	.short	0x0007
        /*0072*/ 	.short	0x0028
        /*0074*/ 	.byte	0x00, 0xf0, 0x11, 0x00


	//----- nvinfo : EIATTR_KPARAM_INFO
	.align		4
.L_21:
        /*0078*/ 	.byte	0x04, 0x17
        /*007a*/ 	.short	(.L_23 - .L_22)
.L_22:
        /*007c*/ 	.word	0x00000000
        /*0080*/ 	.short	0x0006
        /*0082*/ 	.short	0x0024
        /*0084*/ 	.byte	0x00, 0xf0, 0x11, 0x00


	//----- nvinfo : EIATTR_KPARAM_INFO
	.align		4
.L_23:
        /*0088*/ 	.byte	0x04, 0x17
        /*008a*/ 	.short	(.L_25 - .L_24)
.L_24:
        /*008c*/ 	.word	0x00000000
        /*0090*/ 	.short	0x0005
        /*0092*/ 	.short	0x0020
        /*0094*/ 	.byte	0x00, 0xf0, 0x11, 0x00


	//----- nvinfo : EIATTR_KPARAM_INFO
	.align		4
.L_25:
        /*0098*/ 	.byte	0x04, 0x17
        /*009a*/ 	.short	(.L_27 - .L_26)
.L_26:
        /*009c*/ 	.word	0x00000000
        /*00a0*/ 	.short	0x0004
        /*00a2*/ 	.short	0x001c
        /*00a4*/ 	.byte	0x00, 0xf0, 0x11, 0x00


	//----- nvinfo : EIATTR_KPARAM_INFO
	.align		4
.L_27:
        /*00a8*/ 	.byte	0x04, 0x17
        /*00aa*/ 	.short	(.L_29 - .L_28)
.L_28:
        /*00ac*/ 	.word	0x00000000
        /*00b0*/ 	.short	0x0003
        /*00b2*/ 	.short	0x0018
        /*00b4*/ 	.byte	0x00, 0xf0, 0x11, 0x00


	//----- nvinfo : EIATTR_KPARAM_INFO
	.align		4
.L_29:
        /*00b8*/ 	.byte	0x04, 0x17
        /*00ba*/ 	.short	(.L_31 - .L_30)
.L_30:
        /*00bc*/ 	.word	0x00000000
        /*00c0*/ 	.short	0x0002
        /*00c2*/ 	.short	0x0010
        /*00c4*/ 	.byte	0x00, 0xf4, 0x21, 0x00


	//----- nvinfo : EIATTR_KPARAM_INFO
	.align		4
.L_31:
        /*00c8*/ 	.byte	0x04, 0x17
        /*00ca*/ 	.short	(.L_33 - .L_32)
.L_32:
        /*00cc*/ 	.word	0x00000000
        /*00d0*/ 	.short	0x0001
        /*00d2*/ 	.short	0x0008
        /*00d4*/ 	.byte	0x00, 0xf4, 0x21, 0x00


	//----- nvinfo : EIATTR_KPARAM_INFO
	.align		4
.L_33:
        /*00d8*/ 	.byte	0x04, 0x17
        /*00da*/ 	.short	(.L_35 - .L_34)
.L_34:
        /*00dc*/ 	.word	0x00000000
        /*00e0*/ 	.short	0x0000
        /*00e2*/ 	.short	0x0000
        /*00e4*/ 	.byte	0x00, 0xf4, 0x21, 0x00


	//----- nvinfo : EIATTR_SPARSE_MMA_MASK
	.align		4
.L_35:
        /*00e8*/ 	.byte	0x03, 0x50
        /*00ea*/ 	.short	0x0000


	//----- nvinfo : EIATTR_MAXREG_COUNT
	.align		4
        /*00ec*/ 	.byte	0x03, 0x1b
        /*00ee*/ 	.short	0x00ff


	//----- nvinfo : EIATTR_NUM_BARRIERS
	.align		4
        /*00f0*/ 	.byte	0x02, 0x4c
        /*00f2*/ 	.byte	0x01
	.zero		1


	//----- nvinfo : EIATTR_VRC_CTA_INIT_COUNT
	.align		4
        /*00f4*/ 	.byte	0x02, 0x4a
	.zero		1
	.zero		1


	//----- nvinfo : EIATTR_EXIT_INSTR_OFFSETS
	.align		4
        /*00f8*/ 	.byte	0x04, 0x1c
        /*00fa*/ 	.short	(.L_37 - .L_36)


	//   ....[0]....
.L_36:
        /*00fc*/ 	.word	0x00002480


	//   ....[1]....
        /*0100*/ 	.word	0x000024b0


	//----- nvinfo : EIATTR_REQNTID
	.align		4
.L_37:
        /*0104*/ 	.byte	0x04, 0x10
        /*0106*/ 	.short	(.L_39 - .L_38)
.L_38:
        /*0108*/ 	.word	0x00000080
        /*010c*/ 	.word	0x00000001
        /*0110*/ 	.word	0x00000001


	//----- nvinfo : EIATTR_CBANK_PARAM_SIZE
	.align		4
.L_39:
        /*0114*/ 	.byte	0x03, 0x19
        /*0116*/ 	.short	0x0050


	//----- nvinfo : EIATTR_PARAM_CBANK
	.align		4
        /*0118*/ 	.byte	0x04, 0x0a
        /*011a*/ 	.short	(.L_41 - .L_40)
	.align		4
.L_40:
        /*011c*/ 	.word	index@(.nv.constant0.matmul_kernel)
        /*0120*/ 	.short	0x0380
        /*0122*/ 	.short	0x0050


	//----- nvinfo : EIATTR_SW_WAR
	.align		4
.L_41:
        /*0124*/ 	.byte	0x04, 0x36
        /*0126*/ 	.short	(.L_43 - .L_42)
.L_42:
        /*0128*/ 	.word	0x00000008
.L_43:


//--------------------- .nv.compat                --------------------------
	.section	.nv.compat,"",@"SHT_CUDA_COMPAT_INFO"
	.align	4
        /*0000*/ 	.byte	0x02, 0x02, 0x02, 0x00, 0x02, 0x05, 0x05, 0x00, 0x02, 0x03, 0x00, 0x00, 0x02, 0x06, 0x01, 0x00


//--------------------- .nv.callgraph             --------------------------
	.section	.nv.callgraph,"",@"SHT_CUDA_CALLGRAPH"
	.align	4
	.sectionentsize	8
	.align		4
        /*0000*/ 	.word	0x00000000
	.align		4
        /*0004*/ 	.word	0xffffffff
	.align		4
        /*0008*/ 	.word	0x00000000
	.align		4
        /*000c*/ 	.word	0xfffffffe
	.align		4
        /*0010*/ 	.word	0x00000000
	.align		4
        /*0014*/ 	.word	0xfffffffd
	.align		4
        /*0018*/ 	.word	0x00000000
	.align		4
        /*001c*/ 	.word	0xfffffffc


//--------------------- .text.matmul_kernel       --------------------------
	.section	.text.matmul_kernel,"ax",@progbits
	.align	128
        .global         matmul_kernel
        .type           matmul_kernel,@function
        .size           matmul_kernel,(.L_x_4 - matmul_kernel)
        .other          matmul_kernel,@"STO_CUDA_ENTRY STV_DEFAULT"
matmul_kernel:
.text.matmul_kernel:
[----:B------:R-:W0:Y:S08]  /*0000*/  LDC R1, c[0x0][0x37c] ;  /* 0x0000df00ff017b82 */ /* 0x000e300000000800 */
[----:B------:R-:W1:Y:S01]  /*0010*/  LDC.64 R8, c[0x0][0x398] ;  /* 0x0000e600ff087b82 */ /* 0x000e620000000a00 */
[----:B------:R-:W2:Y:S01]  /*0020*/  S2R R5, SR_CTAID.X ;  /* 0x0000000000057919 */ /* 0x000ea20000002500 */
[----:B------:R-:W3:Y:S01]  /*0030*/  LDCU UR4, c[0x0][0x3a0] ;  /* 0x00007400ff0477ac */ /* 0x000ee20008000800 */
[----:B------:R-:W4:Y:S01]  /*0040*/  S2R R51, SR_TID.X ;  /* 0x0000000000337919 */ /* 0x000f220000002100 */
[----:B------:R-:W-:Y:S01]  /*0050*/  UMOV UR5, 0x400 ;  /* 0x0000040000057882 */ /* 0x000fe20000000000 */
[----:B------:R-:W0:Y:S03]  /*0060*/  LDCU.64 UR8, c[0x0][0x358] ;  /* 0x00006b00ff0877ac */ /* 0x000e260008000a00 */
[----:B------:R-:W5:Y:S01]  /*0070*/  S2UR UR6, SR_CgaCtaId ;  /* 0x00000000000679c3 */ /* 0x000f620000008800 */
[----:B------:R-:W0:Y:S01]  /*0080*/  LDCU UR7, c[0x0][0x3a0] ;  /* 0x00007400ff0777ac */ /* 0x000e220008000800 */
[----:B---3--:R-:W-:Y:S01]  /*0090*/  UIADD3 UR4, UPT, UPT, UR4, 0x1f, URZ ;  /* 0x0000001f04047890 */ /* 0x008fe2000fffe0ff */
[----:B-1----:R-:W-:-:S03]  /*00a0*/  VIADD R0, R9, 0x1f ;  /* 0x0000001f09007836 */ /* 0x002fc60000000000 */
[----:B------:R-:W-:Y:S02]  /*00b0*/  UISETP.GT.AND UP0, UPT, UR4, 0x1f, UPT ;  /* 0x0000001f0400788c */ /* 0x000fe4000bf04270 */
[----:B------:R-:W-:Y:S01]  /*00c0*/  SHF.R.S32.HI R3, RZ, 0x1f, R0 ;  /* 0x0000001fff037819 */ /* 0x000fe20000011400 */
[----:B-----5:R-:W-:-:S03]  /*00d0*/  ULEA UR5, UR6, UR5, 0x18 ;  /* 0x0000000506057291 */ /* 0x020fc6000f8ec0ff */
[----:B------:R-:W-:Y:S02]  /*00e0*/  LEA.HI R3, R3, R0, RZ, 0x5 ;  /* 0x0000000003037211 */ /* 0x000fe400078f28ff */
[----:B--2---:R-:W-:Y:S02]  /*00f0*/  IABS R10, R5 ;  /* 0x00000005000a7213 */ /* 0x004fe40000000000 */
[----:B------:R-:W-:Y:S02]  /*0100*/  SHF.R.S32.HI R3, RZ, 0x5, R3 ;  /* 0x00000005ff037819 */ /* 0x000fe40000011403 */
[----:B----4-:R-:W-:Y:S02]  /*0110*/  SHF.R.U32.HI R67, RZ, 0x5, R51 ;  /* 0x00000005ff437819 */ /* 0x010fe40000011633 */
[----:B------:R-:W-:Y:S01]  /*0120*/  LOP3.LUT R64, R51, 0x1f, RZ, 0xc0, !PT ;  /* 0x0000001f33407812 */ /* 0x000fe200078ec0ff */
[----:B------:R-:W-:Y:S01]  /*0130*/  IMAD.SHL.U32 R4, R3, 0x8, RZ ;  /* 0x0000000803047824 */ /* 0x000fe200078e00ff */
[----:B------:R-:W-:-:S02]  /*0140*/  LEA.HI R69, R51, 0x1c, RZ, 0x1b ;  /* 0x0000001c33457811 */ /* 0x000fc400078fd8ff */
[----:B------:R-:W-:Y:S02]  /*0150*/  SGXT.U32 R67, R67, 0x2 ;  /* 0x000000024343781a */ /* 0x000fe40000000000 */
[-C--:B------:R-:W-:Y:S02]  /*0160*/  IABS R7, R4.reuse ;  /* 0x0000000400077213 */ /* 0x080fe40000000000 */
[----:B------:R-:W-:Y:S02]  /*0170*/  IABS R12, R4 ;  /* 0x00000004000c7213 */ /* 0x000fe40000000000 */
[----:B------:R-:W1:Y:S01]  /*0180*/  I2F.RP R0, R7 ;  /* 0x0000000700007306 */ /* 0x000e620000209400 */
[C---:B------:R-:W-:Y:S02]  /*0190*/  LOP3.LUT R63, R67.reuse, 0x4, RZ, 0xfc, !PT ;  /* 0x00000004433f7812 */ /* 0x040fe400078efcff */
[C---:B------:R-:W-:Y:S02]  /*01a0*/  LOP3.LUT R61, R67.reuse, 0x8, RZ, 0xfc, !PT ;  /* 0x00000008433d7812 */ /* 0x040fe400078efcff */
[----:B------:R-:W-:-:S02]  /*01b0*/  LOP3.LUT R59, R67, 0xc, RZ, 0xfc, !PT ;  /* 0x0000000c433b7812 */ /* 0x000fc400078efcff */
[C---:B------:R-:W-:Y:S02]  /*01c0*/  LOP3.LUT R57, R67.reuse, 0x10, RZ, 0xfc, !PT ;  /* 0x0000001043397812 */ /* 0x040fe400078efcff */
[C---:B------:R-:W-:Y:S02]  /*01d0*/  LOP3.LUT R55, R67.reuse, 0x14, RZ, 0xfc, !PT ;  /* 0x0000001443377812 */ /* 0x040fe400078efcff */
[----:B------:R-:W-:Y:S01]  /*01e0*/  LOP3.LUT R53, R67, 0x18, RZ, 0xfc, !PT ;  /* 0x0000001843357812 */ /* 0x000fe200078efcff */
[----:B-1----:R-:W1:Y:S02]  /*01f0*/  MUFU.RCP R0, R0 ;  /* 0x0000000000007308 */ /* 0x002e640000001000 */
[----:B-1----:R-:W-:Y:S02]  /*0200*/  VIADD R2, R0, 0xffffffe ;  /* 0x0ffffffe00027836 */ /* 0x002fe40000000000 */
[----:B------:R-:W-:-:S04]  /*0210*/  IMAD.MOV R0, RZ, RZ, -R12 ;  /* 0x000000ffff007224 */ /* 0x000fc800078e0a0c */
[----:B------:R1:W2:Y:S02]  /*0220*/  F2I.FTZ.U32.TRUNC.NTZ R3, R2 ;  /* 0x0000000200037305 */ /* 0x0002a4000021f000 */
[----:B-1----:R-:W-:Y:S02]  /*0230*/  IMAD.MOV.U32 R2, RZ, RZ, RZ ;  /* 0x000000ffff027224 */ /* 0x002fe400078e00ff */
[----:B--2---:R-:W-:-:S04]  /*0240*/  IMAD.MOV R6, RZ, RZ, -R3 ;  /* 0x000000ffff067224 */ /* 0x004fc800078e0a03 */
[----:B------:R-:W-:Y:S02]  /*0250*/  IMAD R11, R6, R7, RZ ;  /* 0x00000007060b7224 */ /* 0x000fe400078e02ff */
[----:B------:R-:W-:Y:S02]  /*0260*/  IMAD.MOV.U32 R6, RZ, RZ, R10 ;  /* 0x000000ffff067224 */ /* 0x000fe400078e000a */
[----:B------:R-:W-:-:S06]  /*0270*/  IMAD.HI.U32 R3, R3, R11, R2 ;  /* 0x0000000b03037227 */ /* 0x000fcc00078e0002 */
[----:B------:R-:W-:-:S04]  /*0280*/  IMAD.HI.U32 R3, R3, R6, RZ ;  /* 0x0000000603037227 */ /* 0x000fc800078e00ff */
[----:B------:R-:W-:-:S05]  /*0290*/  IMAD R0, R3, R0, R6 ;  /* 0x0000000003007224 */ /* 0x000fca00078e0206 */
[----:B------:R-:W-:-:S13]  /*02a0*/  ISETP.GT.U32.AND P1, PT, R7, R0, PT ;  /* 0x000000000700720c */ /* 0x000fda0003f24070 */
[----:B------:R-:W-:Y:S02]  /*02b0*/  @!P1 IMAD.IADD R0, R0, 0x1, -R7 ;  /* 0x0000000100009824 */ /* 0x000fe400078e0a07 */
[----:B------:R-:W-:Y:S01]  /*02c0*/  @!P1 VIADD R3, R3, 0x1 ;  /* 0x0000000103039836 */ /* 0x000fe20000000000 */
[----:B------:R-:W-:Y:S02]  /*02d0*/  ISETP.NE.AND P1, PT, R4, RZ, PT ;  /* 0x000000ff0400720c */ /* 0x000fe40003f25270 */
[----:B------:R-:W-:Y:S02]  /*02e0*/  ISETP.GE.U32.AND P0, PT, R0, R7, PT ;  /* 0x000000070000720c */ /* 0x000fe40003f06070 */
[----:B------:R-:W-:-:S04]  /*02f0*/  LOP3.LUT R0, R5, R4, RZ, 0x3c, !PT ;  /* 0x0000000405007212 */ /* 0x000fc800078e3cff */
[----:B------:R-:W-:Y:S01]  /*0300*/  ISETP.GE.AND P2, PT, R0, RZ, PT ;  /* 0x000000ff0000720c */ /* 0x000fe20003f46270 */
[----:B------:R-:W-:-:S06]  /*0310*/  VIADD R0, R8, 0x1f ;  /* 0x0000001f08007836 */ /* 0x000fcc0000000000 */
[----:B------:R-:W-:-:S04]  /*0320*/  @P0 VIADD R3, R3, 0x1 ;  /* 0x0000000103030836 */ /* 0x000fc80000000000 */
[----:B------:R-:W-:Y:S01]  /*0330*/  IMAD.MOV.U32 R2, RZ, RZ, R3 ;  /* 0x000000ffff027224 */ /* 0x000fe200078e0003 */
[----:B------:R-:W-:-:S03]  /*0340*/  SHF.R.S32.HI R3, RZ, 0x1f, R0 ;  /* 0x0000001fff037819 */ /* 0x000fc60000011400 */
[----:B------:R-:W-:Y:S01]  /*0350*/  @!P2 IMAD.MOV R2, RZ, RZ, -R2 ;  /* 0x000000ffff02a224 */ /* 0x000fe200078e0a02 */
[----:B------:R-:W-:Y:S02]  /*0360*/  @!P1 LOP3.LUT R2, RZ, R4, RZ, 0x33, !PT ;  /* 0x00000004ff029212 */ /* 0x000fe400078e33ff */
[----:B------:R-:W-:-:S03]  /*0370*/  LEA.HI R3, R3, R0, RZ, 0x5 ;  /* 0x0000000003037211 */ /* 0x000fc600078f28ff */
[----:B------:R-:W-:Y:S02]  /*0380*/  IMAD.SHL.U32 R6, R2, 0x8, RZ ;  /* 0x0000000802067824 */ /* 0x000fe400078e00ff */
[----:B------:R-:W-:-:S03]  /*0390*/  IMAD.MOV R2, RZ, RZ, -R2 ;  /* 0x000000ffff027224 */ /* 0x000fc600078e0a02 */
[----:B------:R-:W-:Y:S01]  /*03a0*/  LEA.HI.SX32 R3, R3, -R6, 0x1b ;  /* 0x8000000603037211 */ /* 0x000fe200078fdaff */
[----:B------:R-:W-:-:S03]  /*03b0*/  IMAD R4, R4, R2, R5 ;  /* 0x0000000204047224 */ /* 0x000fc600078e0205 */
[----:B------:R-:W-:Y:S02]  /*03c0*/  VIMNMX R13, PT, PT, R3, 0x8, PT ;  /* 0x00000008030d7848 */ /* 0x000fe40003fe0100 */
[----:B------:R-:W-:Y:S02]  /*03d0*/  IABS R11, R4 ;  /* 0x00000004000b7213 */ /* 0x000fe40000000000 */
[----:B------:R-:W-:-:S04]  /*03e0*/  IABS R7, R13 ;  /* 0x0000000d00077213 */ /* 0x000fc80000000000 */
[----:B------:R-:W1:Y:S08]  /*03f0*/  I2F.RP R0, R7 ;  /* 0x0000000700007306 */ /* 0x000e700000209400 */
[----:B-1----:R-:W1:Y:S02]  /*0400*/  MUFU.RCP R0, R0 ;  /* 0x0000000000007308 */ /* 0x002e640000001000 */
[----:B-1----:R-:W-:-:S06]  /*0410*/  VIADD R3, R0, 0xffffffe ;  /* 0x0ffffffe00037836 */ /* 0x002fcc0000000000 */
[----:B------:R-:W1:Y:S02]  /*0420*/  F2I.FTZ.U32.TRUNC.NTZ R3, R3 ;  /* 0x0000000300037305 */ /* 0x000e64000021f000 */
[----:B-1----:R-:W-:-:S04]  /*0430*/  IMAD.MOV R10, RZ, RZ, -R3 ;  /* 0x000000ffff0a7224 */ /* 0x002fc800078e0a03 */
[----:B------:R-:W-:Y:S01]  /*0440*/  IMAD.MOV.U32 R2, RZ, RZ, R10 ;  /* 0x000000ffff027224 */ /* 0x000fe200078e000a */
[----:B------:R-:W-:-:S03]  /*0450*/  IABS R10, R13 ;  /* 0x0000000d000a7213 */ /* 0x000fc60000000000 */
[----:B------:R-:W-:Y:S02]  /*0460*/  IMAD R5, R2, R7, RZ ;  /* 0x0000000702057224 */ /* 0x000fe400078e02ff */
[----:B------:R-:W-:Y:S02]  /*0470*/  IMAD.MOV.U32 R2, RZ, RZ, RZ ;  /* 0x000000ffff027224 */ /* 0x000fe400078e00ff */
[----:B------:R-:W-:Y:S02]  /*0480*/  IMAD.MOV R0, RZ, RZ, -R10 ;  /* 0x000000ffff007224 */ /* 0x000fe400078e0a0a */
        /* <DEDUP_REMOVED lines=9> */
[----:B------:R-:W-:-:S07]  /*0520*/  ISETP.GE.AND P2, PT, R0, RZ, PT ;  /* 0x000000ff0000720c */ /* 0x000fce0003f46270 */
[----:B------:R-:W-:-:S06]  /*0530*/  @P0 VIADD R2, R2, 0x1 ;  /* 0x0000000102020836 */ /* 0x000fcc0000000000 */
[----:B------:R-:W-:Y:S01]  /*0540*/  @!P2 IMAD.MOV R2, RZ, RZ, -R2 ;  /* 0x000000ffff02a224 */ /* 0x000fe200078e0a02 */
[----:B------:R-:W-:-:S05]  /*0550*/  @!P1 LOP3.LUT R2, RZ, R13, RZ, 0x33, !PT ;  /* 0x0000000dff029212 */ /* 0x000fca00078e33ff */
[----:B------:R-:W-:Y:S02]  /*0560*/  IMAD.MOV R0, RZ, RZ, -R2 ;  /* 0x000000ffff007224 */ /* 0x000fe400078e0a02 */
[----:B------:R-:W-:Y:S02]  /*0570*/  IMAD.SHL.U32 R2, R2, 0x20, RZ ;  /* 0x0000002002027824 */ /* 0x000fe400078e00ff */
[----:B------:R-:W-:Y:S02]  /*0580*/  IMAD R0, R13, R0, R4 ;  /* 0x000000000d007224 */ /* 0x000fe400078e0204 */
[----:B------:R-:W-:Y:S01]  /*0590*/  IMAD.IADD R39, R69, 0x1, R2 ;  /* 0x0000000145277824 */ /* 0x000fe200078e0202 */
[----:B------:R-:W-:Y:S01]  /*05a0*/  LOP3.LUT R50, R2, R67, RZ, 0xfc, !PT ;  /* 0x0000004302327212 */ /* 0x000fe200078efcff */
[----:B------:R-:W-:Y:S01]  /*05b0*/  IMAD.IADD R3, R6, 0x1, R0 ;  /* 0x0000000106037824 */ /* 0x000fe200078e0200 */
[C-C-:B------:R-:W-:Y:S02]  /*05c0*/  LOP3.LUT R47, R2.reuse, 0x4, R67.reuse, 0xfe, !PT ;  /* 0x00000004022f7812 */ /* 0x140fe400078efe43 */
[C-C-:B------:R-:W-:Y:S01]  /*05d0*/  LOP3.LUT R46, R2.reuse, 0x8, R67.reuse, 0xfe, !PT ;  /* 0x00000008022e7812 */ /* 0x140fe200078efe43 */
[----:B------:R-:W-:Y:S01]  /*05e0*/  IMAD R38, R3, 0x20, R64 ;  /* 0x0000002003267824 */ /* 0x000fe200078e0240 */
[----:B------:R-:W-:-:S02]  /*05f0*/  LOP3.LUT R43, R2, 0xc, R67, 0xfe, !PT ;  /* 0x0000000c022b7812 */ /* 0x000fc400078efe43 */
[C-C-:B------:R-:W-:Y:S02]  /*0600*/  LOP3.LUT R42, R2.reuse, 0x10, R67.reuse, 0xfe, !PT ;  /* 0x00000010022a7812 */ /* 0x140fe400078efe43 */
[C-C-:B------:R-:W-:Y:S02]  /*0610*/  LOP3.LUT R41, R2.reuse, 0x14, R67.reuse, 0xfe, !PT ;  /* 0x0000001402297812 */ /* 0x140fe400078efe43 */
[----:B------:R-:W-:Y:S01]  /*0620*/  LOP3.LUT R40, R2, 0x18, R67, 0xfe, !PT ;  /* 0x0000001802287812 */ /* 0x000fe200078efe43 */
[----:B0-----:R-:W-:Y:S06]  /*0630*/  BRA.U UP0, `(.L_x_0) ;  /* 0x0000000100187547 */ /* 0x001fec000b800000 */
[----:B------:R-:W-:Y:S01]  /*0640*/  IMAD.SHL.U32 R37, R51, 0x20, RZ ;  /* 0x0000002033257824 */ /* 0x000fe200078e00ff */
[----:B------:R-:W-:Y:S02]  /*0650*/  CS2R R20, SRZ ;  /* 0x0000000000147805 */ /* 0x000fe4000001ff00 */
[----:B------:R-:W-:Y:S02]  /*0660*/  CS2R R22, SRZ ;  /* 0x0000000000167805 */ /* 0x000fe4000001ff00 */
[----:B------:R-:W-:Y:S02]  /*0670*/  CS2R R24, SRZ ;  /* 0x0000000000187805 */ /* 0x000fe4000001ff00 */
[----:B------:R-:W-:Y:S01]  /*0680*/  CS2R R26, SRZ ;  /* 0x00000000001a7805 */ /* 0x000fe2000001ff00 */
[----:B------:R-:W-:Y:S06]  /*0690*/  BRA `(.L_x_1) ;  /* 0x0000001400f07947 */ /* 0x000fec0003800000 */
.L_x_0:
[----:B------:R-:W-:Y:S01]  /*06a0*/  IABS R0, R9 ;  /* 0x0000000900007213 */ /* 0x000fe20000000000 */
[C---:B------:R-:W-:Y:S01]  /*06b0*/  IMAD.SHL.U32 R11, R51.reuse, 0x8, RZ ;  /* 0x00000008330b7824 */ /* 0x040fe200078e00ff */
[----:B------:R-:W-:Y:S01]  /*06c0*/  IABS R2, R8 ;  /* 0x0000000800027213 */ /* 0x000fe20000000000 */
[----:B------:R-:W-:Y:S01]  /*06d0*/  IMAD.SHL.U32 R37, R51, 0x20, RZ ;  /* 0x0000002033257824 */ /* 0x000fe200078e00ff */
[----:B------:R-:W0:Y:S01]  /*06e0*/  I2F.RP R3, R0 ;  /* 0x0000000000037306 */ /* 0x000e220000209400 */
[----:B------:R-:W-:Y:S01]  /*06f0*/  IABS R13, R40 ;  /* 0x00000028000d7213 */ /* 0x000fe20000000000 */
[----:B------:R-:W1:Y:S01]  /*0700*/  LDCU UR6, c[0x0][0x3b0] ;  /* 0x00007600ff0677ac */ /* 0x000e620008000800 */
[----:B------:R-:W-:Y:S01]  /*0710*/  LOP3.LUT R12, R11, 0x100, RZ, 0xc0, !PT ;  /* 0x000001000b0c7812 */ /* 0x000fe200078ec0ff */
[----:B------:R-:W-:Y:S01]  /*0720*/  IMAD.SHL.U32 R23, R51, 0x2, RZ ;  /* 0x0000000233177824 */ /* 0x000fe200078e00ff */
[----:B------:R-:W-:Y:S01]  /*0730*/  IABS R11, R39 ;  /* 0x00000027000b7213 */ /* 0x000fe20000000000 */
[----:B------:R-:W2:Y:S01]  /*0740*/  LDCU.128 UR12, c[0x0][0x380] ;  /* 0x00007000ff0c77ac */ /* 0x000ea20008000c00 */
[----:B------:R-:W-:Y:S01]  /*0750*/  LOP3.LUT R35, R37, 0x260, RZ, 0xc0, !PT ;  /* 0x0000026025237812 */ /* 0x000fe200078ec0ff */
[----:B------:R-:W3:Y:S01]  /*0760*/  I2F.RP R10, R2 ;  /* 0x00000002000a7306 */ /* 0x000ee20000209400 */
[----:B------:R-:W-:Y:S01]  /*0770*/  IABS R15, R41 ;  /* 0x00000029000f7213 */ /* 0x000fe20000000000 */
[----:B------:R-:W4:Y:S01]  /*0780*/  LDCU UR11, c[0x0][0x3a4] ;  /* 0x00007480ff0b77ac */ /* 0x000f220008000800 */
[----:B------:R-:W-:Y:S01]  /*0790*/  IABS R17, R42 ;  /* 0x0000002a00117213 */ /* 0x000fe20000000000 */
[----:B------:R-:W5:Y:S01]  /*07a0*/  LDC R16, c[0x0][0x3a8] ;  /* 0x0000ea00ff107b82 */ /* 0x000f620000000800 */
[----:B------:R-:W-:Y:S01]  /*07b0*/  IADD3 R35, PT, PT, R12, UR5, R35 ;  /* 0x000000050c237c10 */ /* 0x000fe2000fffe023 */
[----:B------:R-:W1:Y:S01]  /*07c0*/  LDCU UR10, c[0x0][0x3ac] ;  /* 0x00007580ff0a77ac */ /* 0x000e620008000800 */
[----:B------:R-:W-:Y:S01]  /*07d0*/  IABS R14, R46 ;  /* 0x0000002e000e7213 */ /* 0x000fe20000000000 */
[----:B0-----:R-:W0:Y:S01]  /*07e0*/  MUFU.RCP R3, R3 ;  /* 0x0000000300037308 */ /* 0x001e220000001000 */
[----:B------:R-:W-:-:S02]  /*07f0*/  IABS R21, R38 ;  /* 0x0000002600157213 */ /* 0x000fc40000000000 */
[----:B------:R-:W-:Y:S02]  /*0800*/  CS2R R24, SRZ ;  /* 0x0000000000187805 */ /* 0x000fe4000001ff00 */
[----:B------:R-:W-:Y:S02]  /*0810*/  SHF.R.U32.HI R36, RZ, 0x2, R51 ;  /* 0x00000002ff247819 */ /* 0x000fe40000011633 */
[----:B------:R-:W-:Y:S02]  /*0820*/  CS2R R26, SRZ ;  /* 0x00000000001a7805 */ /* 0x000fe4000001ff00 */
[----:B------:R-:W-:Y:S01]  /*0830*/  LOP3.LUT R62, R51, 0x7f, RZ, 0xc0, !PT ;  /* 0x0000007f333e7812 */ /* 0x000fe200078ec0ff */
[----:B---3--:R-:W3:Y:S03]  /*0840*/  MUFU.RCP R10, R10 ;  /* 0x0000000a000a7308 */ /* 0x008ee60000001000 */
[----:B------:R-:W-:-:S02]  /*0850*/  LOP3.LUT R60, R62, 0x8, RZ, 0x3c, !PT ;  /* 0x000000083e3c7812 */ /* 0x000fc400078e3cff */
[C---:B------:R-:W-:Y:S02]  /*0860*/  LOP3.LUT R58, R62.reuse, 0x10, RZ, 0x3c, !PT ;  /* 0x000000103e3a7812 */ /* 0x040fe400078e3cff */
[----:B------:R-:W-:Y:S01]  /*0870*/  LOP3.LUT R52, R62, 0x18, RZ, 0x3c, !PT ;  /* 0x000000183e347812 */ /* 0x000fe200078e3cff */
[----:B-1----:R-:W-:Y:S02]  /*0880*/  IMAD R71, R64, UR10, RZ ;  /* 0x0000000a40477c24 */ /* 0x002fe4000f8e02ff */
[----:B0-----:R-:W-:Y:S02]  /*0890*/  VIADD R6, R3, 0xffffffe ;  /* 0x0ffffffe03067836 */ /* 0x001fe40000000000 */
[-C--:B-----5:R-:W-:Y:S01]  /*08a0*/  IMAD R69, R69, R16.reuse, RZ ;  /* 0x0000001045457224 */ /* 0x0a0fe200078e02ff */
[----:B------:R-:W-:Y:S01]  /*08b0*/  SHF.R.S32.HI R54, RZ, 0x1f, R71 ;  /* 0x0000001fff367819 */ /* 0x000fe20000011447 */
[----:B------:R0:W1:Y:S01]  /*08c0*/  F2I.FTZ.U32.TRUNC.NTZ R7, R6 ;  /* 0x0000000600077305 */ /* 0x000062000021f000 */
[----:B------:R-:W-:-:S02]  /*08d0*/  IMAD R67, R67, R16, RZ ;  /* 0x0000001043437224 */ /* 0x000fc400078e02ff */
[----:B---3--:R-:W-:Y:S01]  /*08e0*/  VIADD R4, R10, 0xffffffe ;  /* 0x0ffffffe0a047836 */ /* 0x008fe20000000000 */
[----:B------:R-:W-:Y:S01]  /*08f0*/  IABS R10, R43 ;  /* 0x0000002b000a7213 */ /* 0x000fe20000000000 */
[-C--:B------:R-:W-:Y:S02]  /*0900*/  IMAD R53, R53, R16.reuse, RZ ;  /* 0x0000001035357224 */ /* 0x080fe400078e02ff */
[-C--:B------:R-:W-:Y:S01]  /*0910*/  IMAD R55, R55, R16.reuse, RZ ;  /* 0x0000001037377224 */ /* 0x080fe200078e02ff */
[----:B------:R3:W5:Y:S01]  /*0920*/  F2I.FTZ.U32.TRUNC.NTZ R5, R4 ;  /* 0x0000000400057305 */ /* 0x000762000021f000 */
[----:B0-----:R-:W-:Y:S02]  /*0930*/  IMAD.MOV.U32 R6, RZ, RZ, RZ ;  /* 0x000000ffff067224 */ /* 0x001fe400078e00ff */
[-C--:B------:R-:W-:Y:S02]  /*0940*/  IMAD R57, R57, R16.reuse, RZ ;  /* 0x0000001039397224 */ /* 0x080fe400078e02ff */
[----:B------:R-:W-:-:S02]  /*0950*/  IMAD R59, R59, R16, RZ ;  /* 0x000000103b3b7224 */ /* 0x000fc400078e02ff */
[--C-:B-1----:R-:W-:Y:S02]  /*0960*/  IMAD.MOV R3, RZ, RZ, -R7.reuse ;  /* 0x000000ffff037224 */ /* 0x102fe400078e0a07 */
[----:B---3--:R-:W-:Y:S02]  /*0970*/  IMAD.MOV.U32 R4, RZ, RZ, RZ ;  /* 0x000000ffff047224 */ /* 0x008fe400078e00ff */
[----:B------:R-:W-:Y:S02]  /*0980*/  IMAD R3, R3, R0, RZ ;  /* 0x0000000003037224 */ /* 0x000fe400078e02ff */
[----:B------:R-:W-:Y:S02]  /*0990*/  IMAD R61, R61, R16, RZ ;  /* 0x000000103d3d7224 */ /* 0x000fe400078e02ff */
[----:B------:R-:W-:-:S04]  /*09a0*/  IMAD.HI.U32 R6, R7, R3, R6 ;  /* 0x0000000307067227 */ /* 0x000fc800078e0006 */
[----:B-----5:R-:W-:Y:S02]  /*09b0*/  IMAD.MOV R19, RZ, RZ, -R5 ;  /* 0x000000ffff137224 */ /* 0x020fe400078e0a05 */
[----:B------:R-:W-:-:S04]  /*09c0*/  IMAD.HI.U32 R3, R6, R11, RZ ;  /* 0x0000000b06037227 */ /* 0x000fc800078e00ff */
[----:B------:R-:W-:Y:S02]  /*09d0*/  IMAD R19, R19, R2, RZ ;  /* 0x0000000213137224 */ /* 0x000fe400078e02ff */
[----:B------:R-:W-:-:S04]  /*09e0*/  IMAD.HI.U32 R7, R6, R13, RZ ;  /* 0x0000000d06077227 */ /* 0x000fc800078e00ff */
[----:B------:R-:W-:Y:S01]  /*09f0*/  IMAD.HI.U32 R12, R5, R19, R4 ;  /* 0x00000013050c7227 */ /* 0x000fe200078e0004 */
[----:B------:R-:W-:-:S03]  /*0a00*/  IABS R19, R50 ;  /* 0x0000003200137213 */ /* 0x000fc60000000000 */
[----:B------:R-:W-:-:S04]  /*0a10*/  IMAD.HI.U32 R4, R6, R15, RZ ;  /* 0x0000000f06047227 */ /* 0x000fc800078e00ff */
[----:B------:R-:W-:Y:S02]  /*0a20*/  IMAD.MOV R3, RZ, RZ, -R3 ;  /* 0x000000ffff037224 */ /* 0x000fe400078e0a03 */
[----:B------:R-:W-:-:S04]  /*0a30*/  IMAD.HI.U32 R5, R6, R17, RZ ;  /* 0x0000001106057227 */ /* 0x000fc800078e00ff */
[----:B------:R-:W-:Y:S02]  /*0a40*/  IMAD.MOV R7, RZ, RZ, -R7 ;  /* 0x000000ffff077224 */ /* 0x000fe400078e0a07 */
[----:B------:R-:W-:Y:S02]  /*0a50*/  IMAD.MOV R4, RZ, RZ, -R4 ;  /* 0x000000ffff047224 */ /* 0x000fe400078e0a04 */
[C---:B------:R-:W-:Y:S02]  /*0a60*/  IMAD R3, R0.reuse, R3, R11 ;  /* 0x0000000300037224 */ /* 0x040fe400078e020b */
[----:B------:R-:W-:Y:S02]  /*0a70*/  IMAD.MOV R11, RZ, RZ, -R5 ;  /* 0x000000ffff0b7224 */ /* 0x000fe400078e0a05 */
[C---:B------:R-:W-:Y:S01]  /*0a80*/  IMAD R5, R0.reuse, R7, R13 ;  /* 0x0000000700057224 */ /* 0x040fe200078e020d */
[----:B------:R-:W-:Y:S01]  /*0a90*/  ISETP.GT.U32.AND P3, PT, R0, R3, PT ;  /* 0x000000030000720c */ /* 0x000fe20003f64070 */
[----:B------:R-:W-:-:S02]  /*0aa0*/  IMAD.MOV.U32 R13, RZ, RZ, R10 ;  /* 0x000000ffff0d7224 */ /* 0x000fc400078e000a */
[C---:B------:R-:W-:Y:S01]  /*0ab0*/  IMAD R7, R0.reuse, R4, R15 ;  /* 0x0000000400077224 */ /* 0x040fe200078e020f */
[C---:B------:R-:W-:Y:S01]  /*0ac0*/  ISETP.GT.U32.AND P6, PT, R0.reuse, R5, PT ;  /* 0x000000050000720c */ /* 0x040fe20003fc4070 */
[----:B------:R-:W-:Y:S02]  /*0ad0*/  IMAD.MOV.U32 R15, RZ, RZ, R14 ;  /* 0x000000ffff0f7224 */ /* 0x000fe400078e000e */
[----:B------:R-:W-:Y:S01]  /*0ae0*/  IMAD R11, R0, R11, R17 ;  /* 0x0000000b000b7224 */ /* 0x000fe200078e0211 */
[----:B------:R-:W-:Y:S01]  /*0af0*/  IABS R17, R47 ;  /* 0x0000002f00117213 */ /* 0x000fe20000000000 */
[----:B------:R-:W-:Y:S01]  /*0b00*/  IMAD.HI.U32 R4, R6, R13, RZ ;  /* 0x0000000d06047227 */ /* 0x000fe200078e00ff */
[C---:B------:R-:W-:Y:S02]  /*0b10*/  ISETP.GT.U32.AND P4, PT, R0.reuse, R7, PT ;  /* 0x000000070000720c */ /* 0x040fe40003f84070 */
[----:B------:R-:W-:Y:S01]  /*0b20*/  ISETP.GT.U32.AND P5, PT, R0, R11, PT ;  /* 0x0000000b0000720c */ /* 0x000fe20003fa4070 */
[----:B------:R-:W-:-:S04]  /*0b30*/  IMAD.HI.U32 R10, R6, R15, RZ ;  /* 0x0000000f060a7227 */ /* 0x000fc800078e00ff */
[----:B------:R-:W-:Y:S02]  /*0b40*/  IMAD.MOV R14, RZ, RZ, -R4 ;  /* 0x000000ffff0e7224 */ /* 0x000fe400078e0a04 */
[----:B------:R-:W-:Y:S02]  /*0b50*/  IMAD.MOV R10, RZ, RZ, -R10 ;  /* 0x000000ffff0a7224 */ /* 0x000fe400078e0a0a */
[----:B------:R-:W-:-:S04]  /*0b60*/  IMAD.HI.U32 R4, R6, R17, RZ ;  /* 0x0000001106047227 */ /* 0x000fc800078e00ff */
[----:B------:R-:W-:-:S04]  /*0b70*/  IMAD.HI.U32 R12, R12, R21, RZ ;  /* 0x000000150c0c7227 */ /* 0x000fc800078e00ff */
[----:B------:R-:W-:-:S04]  /*0b80*/  IMAD.HI.U32 R6, R6, R19, RZ ;  /* 0x0000001306067227 */ /* 0x000fc800078e00ff */
[C---:B------:R-:W-:Y:S02]  /*0b90*/  IMAD R13, R0.reuse, R14, R13 ;  /* 0x0000000e000d7224 */ /* 0x040fe400078e020d */
[C---:B------:R-:W-:Y:S01]  /*0ba0*/  IMAD R15, R0.reuse, R10, R15 ;  /* 0x0000000a000f7224 */ /* 0x040fe200078e020f */
[----:B------:R-:W-:Y:S01]  /*0bb0*/  SHF.R.S32.HI R10, RZ, 0x2, R51 ;  /* 0x00000002ff0a7819 */ /* 0x000fe20000011433 */
[----:B------:R-:W-:Y:S01]  /*0bc0*/  IMAD.MOV R12, RZ, RZ, -R12 ;  /* 0x000000ffff0c7224 */ /* 0x000fe200078e0a0c */
[C---:B------:R-:W-:Y:S01]  /*0bd0*/  ISETP.GT.U32.AND P0, PT, R0.reuse, R13, PT ;  /* 0x0000000d0000720c */ /* 0x040fe20003f04070 */
[----:B------:R-:W-:Y:S01]  /*0be0*/  IMAD.MOV R6, RZ, RZ, -R6 ;  /* 0x000000ffff067224 */ /* 0x000fe200078e0a06 */
[----:B------:R-:W-:Y:S01]  /*0bf0*/  ISETP.GT.U32.AND P1, PT, R0, R15, PT ;  /* 0x0000000f0000720c */ /* 0x000fe20003f24070 */
[----:B------:R-:W-:Y:S02]  /*0c00*/  IMAD.MOV R4, RZ, RZ, -R4 ;  /* 0x000000ffff047224 */ /* 0x000fe400078e0a04 */
[----:B------:R-:W-:-:S02]  /*0c10*/  IMAD R21, R2, R12, R21 ;  /* 0x0000000c02157224 */ /* 0x000fc400078e0215 */
[C---:B------:R-:W-:Y:S02]  /*0c20*/  IMAD R19, R0.reuse, R6, R19 ;  /* 0x0000000600137224 */ /* 0x040fe400078e0213 */
[----:B------:R-:W-:Y:S01]  /*0c30*/  IMAD R17, R0, R4, R17 ;  /* 0x0000000400117224 */ /* 0x000fe200078e0211 */
[----:B------:R-:W-:Y:S01]  /*0c40*/  SGXT R4, R10, 0x1 ;  /* 0x000000010a04781a */ /* 0x000fe20000000200 */
[--C-:B------:R-:W-:Y:S01]  /*0c50*/  @!P6 IMAD.IADD R5, R5, 0x1, -R0.reuse ;  /* 0x000000010505e824 */ /* 0x100fe200078e0a00 */
[----:B------:R-:W-:Y:S01]  /*0c60*/  ISETP.GT.U32.AND P6, PT, R2, R21, PT ;  /* 0x000000150200720c */ /* 0x000fe20003fc4070 */
[--C-:B------:R-:W-:Y:S01]  /*0c70*/  @!P3 IMAD.IADD R3, R3, 0x1, -R0.reuse ;  /* 0x000000010303b824 */ /* 0x100fe200078e0a00 */
[C---:B------:R-:W-:Y:S01]  /*0c80*/  ISETP.GT.U32.AND P3, PT, R0.reuse, R19, PT ;  /* 0x000000130000720c */ /* 0x040fe20003f64070 */
[--C-:B------:R-:W-:Y:S01]  /*0c90*/  @!P4 IMAD.IADD R7, R7, 0x1, -R0.reuse ;  /* 0x000000010707c824 */ /* 0x100fe200078e0a00 */
[C---:B------:R-:W-:Y:S01]  /*0ca0*/  ISETP.GT.U32.AND P2, PT, R0.reuse, R17, PT ;  /* 0x000000110000720c */ /* 0x040fe20003f44070 */
[--C-:B------:R-:W-:Y:S01]  /*0cb0*/  @!P5 IMAD.IADD R11, R11, 0x1, -R0.reuse ;  /* 0x000000010b0bd824 */ /* 0x100fe200078e0a00 */
[C---:B------:R-:W-:Y:S01]  /*0cc0*/  ISETP.GT.U32.AND P5, PT, R0.reuse, R5, PT ;  /* 0x000000050000720c */ /* 0x040fe20003fa4070 */
[--C-:B------:R-:W-:Y:S01]  /*0cd0*/  @!P0 IMAD.IADD R13, R13, 0x1, -R0.reuse ;  /* 0x000000010d0d8824 */ /* 0x100fe200078e0a00 */
[C---:B------:R-:W-:Y:S01]  /*0ce0*/  ISETP.GT.U32.AND P4, PT, R0.reuse, R3, PT ;  /* 0x000000030000720c */ /* 0x040fe20003f84070 */
[----:B------:R-:W-:Y:S01]  /*0cf0*/  @!P1 IMAD.IADD R15, R15, 0x1, -R0 ;  /* 0x000000010f0f9824 */ /* 0x000fe200078e0a00 */
[C---:B------:R-:W-:Y:S01]  /*0d00*/  ISETP.GT.U32.AND P0, PT, R0.reuse, R7, PT ;  /* 0x000000070000720c */ /* 0x040fe20003f04070 */
[----:B------:R-:W-:Y:S01]  /*0d10*/  IMAD R63, R63, R16, RZ ;  /* 0x000000103f3f7224 */ /* 0x000fe200078e02ff */
[----:B------:R-:W-:Y:S01]  /*0d20*/  ISETP.GT.U32.AND P1, PT, R0, R11, PT ;  /* 0x0000000b0000720c */ /* 0x000fe20003f24070 */
[----:B------:R-:W-:Y:S01]  /*0d30*/  @!P6 IMAD.IADD R21, R21, 0x1, -R2 ;  /* 0x000000011515e824 */ /* 0x000fe200078e0a02 */
[----:B------:R-:W-:Y:S01]  /*0d40*/  LOP3.LUT R4, R4, 0x90, RZ, 0xc0, !PT ;  /* 0x0000009004047812 */ /* 0x000fe200078ec0ff */
[--C-:B------:R-:W-:Y:S01]  /*0d50*/  @!P3 IMAD.IADD R19, R19, 0x1, -R0.reuse ;  /* 0x000000011313b824 */ /* 0x100fe200078e0a00 */
[C---:B------:R-:W-:Y:S01]  /*0d60*/  ISETP.GT.U32.AND P3, PT, R0.reuse, R15, PT ;  /* 0x0000000f0000720c */ /* 0x040fe20003f64070 */
[--C-:B------:R-:W-:Y:S01]  /*0d70*/  @!P2 IMAD.IADD R17, R17, 0x1, -R0.reuse ;  /* 0x000000011111a824 */ /* 0x100fe200078e0a00 */
[----:B------:R-:W-:Y:S01]  /*0d80*/  ISETP.GT.U32.AND P2, PT, R0, R13, PT ;  /* 0x0000000d0000720c */ /* 0x000fe20003f44070 */
[--C-:B------:R-:W-:Y:S01]  /*0d90*/  @!P5 IMAD.IADD R5, R5, 0x1, -R0.reuse ;  /* 0x000000010505d824 */ /* 0x100fe200078e0a00 */
[----:B------:R-:W-:Y:S01]  /*0da0*/  ISETP.GT.U32.AND P5, PT, R2, R21, PT ;  /* 0x000000150200720c */ /* 0x000fe20003fa4070 */
[--C-:B------:R-:W-:Y:S01]  /*0db0*/  @!P4 IMAD.IADD R3, R3, 0x1, -R0.reuse ;  /* 0x000000010303c824 */ /* 0x100fe200078e0a00 */
[----:B------:R-:W-:Y:S01]  /*0dc0*/  ISETP.GT.U32.AND P4, PT, R0, R17, PT ;  /* 0x000000110000720c */ /* 0x000fe20003f84070 */
[--C-:B------:R-:W-:Y:S01]  /*0dd0*/  @!P0 IMAD.IADD R7, R7, 0x1, -R0.reuse ;  /* 0x0000000107078824 */ /* 0x100fe200078e0a00 */
[----:B------:R-:W-:Y:S01]  /*0de0*/  ISETP.GE.AND P0, PT, R39, RZ, PT ;  /* 0x000000ff2700720c */ /* 0x000fe20003f06270 */
[--C-:B------:R-:W-:Y:S01]  /*0df0*/  @!P1 IMAD.IADD R11, R11, 0x1, -R0.reuse ;  /* 0x000000010b0b9824 */ /* 0x100fe200078e0a00 */
[----:B------:R-:W-:Y:S01]  /*0e00*/  ISETP.GE.AND P1, PT, R40, RZ, PT ;  /* 0x000000ff2800720c */ /* 0x000fe20003f26270 */
[----:B------:R-:W-:Y:S01]  /*0e10*/  IMAD.SHL.U32 R65, R16, 0x20, RZ ;  /* 0x0000002010417824 */ /* 0x000fe200078e00ff */
[----:B------:R-:W-:Y:S01]  /*0e20*/  ISETP.GT.U32.AND P6, PT, R0, R19, PT ;  /* 0x000000130000720c */ /* 0x000fe20003fc4070 */
[--C-:B------:R-:W-:Y:S01]  /*0e30*/  @!P3 IMAD.IADD R15, R15, 0x1, -R0.reuse ;  /* 0x000000010f0fb824 */ /* 0x100fe200078e0a00 */
[----:B------:R-:W-:Y:S01]  /*0e40*/  ISETP.GE.AND P3, PT, R42, RZ, PT ;  /* 0x000000ff2a00720c */ /* 0x000fe20003f66270 */
[----:B------:R-:W-:Y:S01]  /*0e50*/  @!P2 IMAD.IADD R13, R13, 0x1, -R0 ;  /* 0x000000010d0da824 */ /* 0x000fe200078e0a00 */
[----:B------:R-:W-:Y:S01]  /*0e60*/  ISETP.GE.AND P2, PT, R43, RZ, PT ;  /* 0x000000ff2b00720c */ /* 0x000fe20003f46270 */
[----:B------:R-:W-:Y:S01]  /*0e70*/  @!P5 IMAD.IADD R21, R21, 0x1, -R2 ;  /* 0x000000011515d824 */ /* 0x000fe200078e0a02 */
[----:B------:R-:W-:Y:S01]  /*0e80*/  ISETP.GE.AND P5, PT, R41, RZ, PT ;  /* 0x000000ff2900720c */ /* 0x000fe20003fa6270 */
[--C-:B------:R-:W-:Y:S01]  /*0e90*/  @!P4 IMAD.IADD R17, R17, 0x1, -R0.reuse ;  /* 0x000000011111c824 */ /* 0x100fe200078e0a00 */
[----:B------:R-:W-:Y:S01]  /*0ea0*/  ISETP.GE.AND P4, PT, R46, RZ, PT ;  /* 0x000000ff2e00720c */ /* 0x000fe20003f86270 */
[----:B------:R-:W-:Y:S01]  /*0eb0*/  @!P0 IMAD.MOV R3, RZ, RZ, -R3 ;  /* 0x000000ffff038224 */ /* 0x000fe200078e0a03 */
[----:B------:R-:W-:Y:S01]  /*0ec0*/  ISETP.GE.AND P0, PT, R47, RZ, PT ;  /* 0x000000ff2f00720c */ /* 0x000fe20003f06270 */
[----:B------:R-:W-:Y:S01]  /*0ed0*/  @!P1 IMAD.MOV R5, RZ, RZ, -R5 ;  /* 0x000000ffff059224 */ /* 0x000fe200078e0a05 */
[----:B------:R-:W-:Y:S01]  /*0ee0*/  ISETP.GE.AND P1, PT, R50, RZ, PT ;  /* 0x000000ff3200720c */ /* 0x000fe20003f26270 */
[----:B------:R-:W-:Y:S01]  /*0ef0*/  @!P6 IMAD.IADD R19, R19, 0x1, -R0 ;  /* 0x000000011313e824 */ /* 0x000fe200078e0a00 */
[----:B------:R-:W-:Y:S01]  /*0f00*/  ISETP.GE.AND P6, PT, R38, RZ, PT ;  /* 0x000000ff2600720c */ /* 0x000fe20003fc6270 */
[----:B------:R-:W-:Y:S01]  /*0f10*/  @!P3 IMAD.MOV R11, RZ, RZ, -R11 ;  /* 0x000000ffff0bb224 */ /* 0x000fe200078e0a0b */
[----:B------:R-:W-:Y:S01]  /*0f20*/  ISETP.NE.AND P3, PT, R8, RZ, PT ;  /* 0x000000ff0800720c */ /* 0x000fe20003f65270 */
[----:B------:R-:W-:Y:S01]  /*0f30*/  @!P2 IMAD.MOV R13, RZ, RZ, -R13 ;  /* 0x000000ffff0da224 */ /* 0x000fe200078e0a0d */
[----:B------:R-:W-:Y:S01]  /*0f40*/  LOP3.LUT R0, RZ, R9, RZ, 0x33, !PT ;  /* 0x00000009ff007212 */ /* 0x000fe200078e33ff */
[----:B------:R-:W-:Y:S01]  /*0f50*/  @!P5 IMAD.MOV R7, RZ, RZ, -R7 ;  /* 0x000000ffff07d224 */ /* 0x000fe200078e0a07 */
[----:B------:R-:W-:Y:S01]  /*0f60*/  ISETP.NE.AND P5, PT, R9, RZ, PT ;  /* 0x000000ff0900720c */ /* 0x000fe20003fa5270 */
[----:B------:R-:W-:Y:S01]  /*0f70*/  @!P4 IMAD.MOV R15, RZ, RZ, -R15 ;  /* 0x000000ffff0fc224 */ /* 0x000fe200078e0a0f */
[----:B------:R-:W-:Y:S01]  /*0f80*/  LOP3.LUT R6, R4, 0x10, R23, 0x78, !PT ;  /* 0x0000001004067812 */ /* 0x000fe200078e7817 */
[----:B------:R-:W-:Y:S01]  /*0f90*/  @!P0 IMAD.MOV R17, RZ, RZ, -R17 ;  /* 0x000000ffff118224 */ /* 0x000fe200078e0a11 */
[C---:B------:R-:W-:Y:S01]  /*0fa0*/  SEL R3, R0.reuse, R3, !P5 ;  /* 0x0000000300037207 */ /* 0x040fe20006800000 */
[----:B------:R-:W-:Y:S01]  /*0fb0*/  @!P1 IMAD.MOV R19, RZ, RZ, -R19 ;  /* 0x000000ffff139224 */ /* 0x000fe200078e0a13 */
[C---:B------:R-:W-:Y:S01]  /*0fc0*/  SEL R5, R0.reuse, R5, !P5 ;  /* 0x0000000500057207 */ /* 0x040fe20006800000 */
[----:B------:R-:W-:Y:S01]  /*0fd0*/  @!P6 IMAD.MOV R21, RZ, RZ, -R21 ;  /* 0x000000ffff15e224 */ /* 0x000fe200078e0a15 */
[----:B------:R-:W-:Y:S01]  /*0fe0*/  LOP3.LUT R4, R51, 0x3, RZ, 0xc0, !PT ;  /* 0x0000000333047812 */ /* 0x000fe200078ec0ff */
[----:B------:R-:W-:Y:S01]  /*0ff0*/  IMAD R3, R3, UR6, RZ ;  /* 0x0000000603037c24 */ /* 0x000fe2000f8e02ff */
[C---:B------:R-:W-:Y:S01]  /*1000*/  SEL R13, R0.reuse, R13, !P5 ;  /* 0x0000000d000d7207 */ /* 0x040fe20006800000 */
[----:B------:R-:W-:Y:S01]  /*1010*/  IMAD R5, R5, UR6, RZ ;  /* 0x0000000605057c24 */ /* 0x000fe2000f8e02ff */
[----:B------:R-:W-:Y:S01]  /*1020*/  SEL R7, R0, R7, !P5 ;  /* 0x0000000700077207 */ /* 0x000fe20006800000 */
[----:B------:R-:W-:Y:S01]  /*1030*/  IMAD R23, R4, 0x88, RZ ;  /* 0x0000008804177824 */ /* 0x000fe200078e02ff */
[C---:B------:R-:W-:Y:S01]  /*1040*/  SEL R11, R0.reuse, R11, !P5 ;  /* 0x0000000b000b7207 */ /* 0x040fe20006800000 */
[----:B------:R-:W-:Y:S01]  /*1050*/  IMAD R4, R13, UR6, RZ ;  /* 0x000000060d047c24 */ /* 0x000fe2000f8e02ff */
[----:B------:R-:W-:Y:S01]  /*1060*/  SEL R15, R0, R15, !P5 ;  /* 0x0000000f000f7207 */ /* 0x000fe20006800000 */
[----:B------:R-:W-:Y:S01]  /*1070*/  IMAD.IADD R35, R6, 0x1, R35 ;  /* 0x0000000106237824 */ /* 0x000fe200078e0223 */
[C---:B------:R-:W-:Y:S01]  /*1080*/  SEL R17, R0.reuse, R17, !P5 ;  /* 0x0000001100117207 */ /* 0x040fe20006800000 */
[----:B------:R-:W-:Y:S01]  /*1090*/  IMAD R2, R11, UR6, RZ ;  /* 0x000000060b027c24 */ /* 0x000fe2000f8e02ff */
[----:B------:R-:W-:Y:S01]  /*10a0*/  SEL R0, R0, R19, !P5 ;  /* 0x0000001300007207 */ /* 0x000fe20006800000 */
[----:B------:R-:W-:Y:S01]  /*10b0*/  IMAD R7, R7, UR6, RZ ;  /* 0x0000000607077c24 */ /* 0x000fe2000f8e02ff */
[----:B------:R-:W-:Y:S01]  /*10c0*/  @!P3 LOP3.LUT R21, RZ, R8, RZ, 0x33, !PT ;  /* 0x00000008ff15b212 */ /* 0x000fe200078e33ff */
[----:B------:R-:W-:Y:S01]  /*10d0*/  IMAD R6, R15, UR6, RZ ;  /* 0x000000060f067c24 */ /* 0x000fe2000f8e02ff */
[----:B------:R-:W-:Y:S01]  /*10e0*/  SHF.R.S32.HI R11, RZ, 0x1f, R3 ;  /* 0x0000001fff0b7819 */ /* 0x000fe20000011403 */
[----:B------:R-:W-:Y:S01]  /*10f0*/  IMAD R17, R17, UR6, RZ ;  /* 0x0000000611117c24 */ /* 0x000fe2000f8e02ff */
[----:B--2---:R-:W-:Y:S01]  /*1100*/  IADD3 R34, P0, PT, R3, UR14, RZ ;  /* 0x0000000e03227c10 */ /* 0x004fe2000ff1e0ff */
[----:B------:R-:W-:Y:S01]  /*1110*/  IMAD R18, R0, UR6, RZ ;  /* 0x0000000600127c24 */ /* 0x000fe2000f8e02ff */
[----:B------:R-:W-:Y:S01]  /*1120*/  SHF.R.S32.HI R9, RZ, 0x1f, R5 ;  /* 0x0000001fff097819 */ /* 0x000fe20000011405 */
[----:B----4-:R-:W-:Y:S01]  /*1130*/  IMAD R0, R21, UR11, RZ ;  /* 0x0000000b15007c24 */ /* 0x010fe2000f8e02ff */
[----:B------:R-:W-:Y:S01]  /*1140*/  IADD3 R33, P6, PT, R5, UR14, RZ ;  /* 0x0000000e05217c10 */ /* 0x000fe2000ffde0ff */
[----:B------:R-:W-:Y:S01]  /*1150*/  USHF.R.S32.HI UR6, URZ, 0x1f, UR4 ;  /* 0x0000001fff067899 */ /* 0x000fe20008011404 */
[----:B------:R-:W-:-:S02]  /*1160*/  IADD3 R14, P3, PT, R4, UR14, RZ ;  /* 0x0000000e040e7c10 */ /* 0x000fc4000ff7e0ff */
[----:B------:R-:W-:Y:S02]  /*1170*/  CS2R R20, SRZ ;  /* 0x0000000000147805 */ /* 0x000fe4000001ff00 */
[----:B------:R-:W-:Y:S01]  /*1180*/  IADD3 R15, P4, PT, R2, UR14, RZ ;  /* 0x0000000e020f7c10 */ /* 0x000fe2000ff9e0ff */
[----:B------:R-:W-:Y:S01]  /*1190*/  ULEA.HI UR6, UR6, UR4, URZ, 0x5 ;  /* 0x0000000406067291 */ /* 0x000fe2000f8f28ff */
[----:B------:R-:W-:Y:S01]  /*11a0*/  IADD3.X R11, PT, PT, R11, UR15, RZ, P0, !PT ;  /* 0x0000000f0b0b7c10 */ /* 0x000fe200087fe4ff */
[----:B------:R-:W-:Y:S01]  /*11b0*/  USHF.L.U32 UR4, UR10, 0x5, URZ ;  /* 0x000000050a047899 */ /* 0x000fe200080006ff */
[----:B------:R-:W-:Y:S01]  /*11c0*/  SHF.R.S32.HI R4, RZ, 0x1f, R4 ;  /* 0x0000001fff047819 */ /* 0x000fe20000011404 */
[----:B------:R-:W-:Y:S01]  /*11d0*/  USHF.R.S32.HI UR6, URZ, 0x5, UR6 ;  /* 0x00000005ff067899 */ /* 0x000fe20008011406 */
[----:B------:R-:W-:Y:S02]  /*11e0*/  IADD3 R32, P5, PT, R7, UR14, RZ ;  /* 0x0000000e07207c10 */ /* 0x000fe4000ffbe0ff */
[----:B------:R-:W-:-:S02]  /*11f0*/  IADD3 R13, P2, PT, R6, UR14, RZ ;  /* 0x0000000e060d7c10 */ /* 0x000fc4000ff5e0ff */
[----:B------:R-:W-:Y:S02]  /*1200*/  IADD3 R12, P1, PT, R17, UR14, RZ ;  /* 0x0000000e110c7c10 */ /* 0x000fe4000ff3e0ff */
[----:B------:R-:W-:Y:S02]  /*1210*/  IADD3 R10, P0, PT, R18, UR14, RZ ;  /* 0x0000000e120a7c10 */ /* 0x000fe4000ff1e0ff */
[----:B------:R-:W-:Y:S02]  /*1220*/  IADD3.X R9, PT, PT, R9, UR15, RZ, P6, !PT ;  /* 0x0000000f09097c10 */ /* 0x000fe4000b7fe4ff */
[----:B------:R-:W-:Y:S02]  /*1230*/  SHF.R.S32.HI R2, RZ, 0x1f, R2 ;  /* 0x0000001fff027819 */ /* 0x000fe40000011402 */
[----:B------:R-:W-:Y:S02]  /*1240*/  SHF.R.S32.HI R3, RZ, 0x1f, R6 ;  /* 0x0000001fff037819 */ /* 0x000fe40000011406 */
[----:B------:R-:W-:-:S02]  /*1250*/  LOP3.LUT R36, R23, 0x17, R36, 0x78, !PT ;  /* 0x0000001717247812 */ /* 0x000fc400078e7824 */
[----:B------:R-:W-:Y:S02]  /*1260*/  CS2R R22, SRZ ;  /* 0x0000000000167805 */ /* 0x000fe4000001ff00 */
[----:B------:R-:W-:Y:S02]  /*1270*/  IADD3 R8, P6, PT, R0, UR12, RZ ;  /* 0x0000000c00087c10 */ /* 0x000fe4000ffde0ff */
[----:B------:R-:W-:Y:S02]  /*1280*/  SHF.R.S32.HI R7, RZ, 0x1f, R7 ;  /* 0x0000001fff077819 */ /* 0x000fe40000011407 */
[----:B------:R-:W-:Y:S02]  /*1290*/  SHF.R.S32.HI R17, RZ, 0x1f, R17 ;  /* 0x0000001fff117819 */ /* 0x000fe40000011411 */
[----:B------:R-:W-:Y:S02]  /*12a0*/  SHF.R.S32.HI R18, RZ, 0x1f, R18 ;  /* 0x0000001fff127819 */ /* 0x000fe40000011412 */
[----:B------:R-:W-:-:S02]  /*12b0*/  IADD3.X R5, PT, PT, R4, UR15, RZ, P3, !PT ;  /* 0x0000000f04057c10 */ /* 0x000fc40009ffe4ff */
[----:B------:R-:W-:Y:S02]  /*12c0*/  IADD3.X R6, PT, PT, R2, UR15, RZ, P4, !PT ;  /* 0x0000000f02067c10 */ /* 0x000fe4000a7fe4ff */
[----:B------:R-:W-:Y:S02]  /*12d0*/  IADD3.X R4, PT, PT, R3, UR15, RZ, P2, !PT ;  /* 0x0000000f03047c10 */ /* 0x000fe400097fe4ff */
[----:B------:R-:W-:Y:S02]  /*12e0*/  IADD3.X R7, PT, PT, R7, UR15, RZ, P5, !PT ;  /* 0x0000000f07077c10 */ /* 0x000fe4000affe4ff */
[----:B------:R-:W-:Y:S02]  /*12f0*/  IADD3.X R3, PT, PT, R17, UR15, RZ, P1, !PT ;  /* 0x0000000f11037c10 */ /* 0x000fe40008ffe4ff */
[----:B------:R-:W-:Y:S02]  /*1300*/  IADD3.X R2, PT, PT, R18, UR15, RZ, P0, !PT ;  /* 0x0000000f12027c10 */ /* 0x000fe400087fe4ff */
[----:B------:R-:W-:-:S02]  /*1310*/  LEA.HI.X.SX32 R0, R0, UR13, 0x1, P6 ;  /* 0x0000000d00007c11 */ /* 0x000fc4000b0f0eff */
[----:B------:R-:W-:-:S07]  /*1320*/  LOP3.LUT R56, R36, 0x8, RZ, 0x3c, !PT ;  /* 0x0000000824387812 */ /* 0x000fce00078e3cff */
.L_x_2:
[----:B------:R-:W-:Y:S02]  /*1330*/  SHF.R.U32.HI R28, RZ, 0x5, R51 ;  /* 0x00000005ff1c7819 */ /* 0x000fe40000011633 */
[----:B------:R-:W-:Y:S02]  /*1340*/  LEA.HI R16, R51, 0x1c, RZ, 0x1b ;  /* 0x0000001c33107811 */ /* 0x000fe400078fd8ff */
[----:B------:R-:W-:Y:S02]  /*1350*/  SGXT.U32 R28, R28, 0x2 ;  /* 0x000000021c1c781a */ /* 0x000fe40000000000 */
[----:B------:R-:W-:Y:S02]  /*1360*/  ISETP.GE.AND P0, PT, R16, UR7, PT ;  /* 0x0000000710007c0c */ /* 0x000fe4000bf06270 */
[C---:B------:R-:W-:Y:S02]  /*1370*/  LOP3.LUT R16, R28.reuse, 0x4, RZ, 0xfc, !PT ;  /* 0x000000041c107812 */ /* 0x040fe400078efcff */
[----:B------:R-:W-:-:S02]  /*1380*/  ISETP.GE.AND P5, PT, R28, UR7, PT ;  /* 0x000000071c007c0c */ /* 0x000fc4000bfa6270 */
[C---:B------:R-:W-:Y:S02]  /*1390*/  LOP3.LUT R17, R28.reuse, 0x8, RZ, 0xfc, !PT ;  /* 0x000000081c117812 */ /* 0x040fe400078efcff */
[----:B------:R-:W-:Y:S02]  /*13a0*/  LOP3.LUT R19, R28, 0xc, RZ, 0xfc, !PT ;  /* 0x0000000c1c137812 */ /* 0x000fe400078efcff */
[----:B------:R-:W-:Y:S02]  /*13b0*/  ISETP.GE.AND P4, PT, R16, UR7, PT ;  /* 0x0000000710007c0c */ /* 0x000fe4000bf86270 */
[-C--:B------:R-:W-:Y:S02]  /*13c0*/  IADD3 R18, P6, PT, R67, R8.reuse, RZ ;  /* 0x0000000843127210 */ /* 0x080fe40007fde0ff */
[----:B------:R-:W-:Y:S02]  /*13d0*/  IADD3 R16, P3, PT, R63, R8, RZ ;  /* 0x000000083f107210 */ /* 0x000fe40007f7e0ff */
[----:B------:R-:W-:-:S02]  /*13e0*/  LOP3.LUT R29, R28, 0x10, RZ, 0xfc, !PT ;  /* 0x000000101c1d7812 */ /* 0x000fc400078efcff */
[----:B------:R-:W-:Y:S02]  /*13f0*/  ISETP.GE.AND P1, PT, R17, UR7, PT ;  /* 0x0000000711007c0c */ /* 0x000fe4000bf26270 */
[----:B------:R-:W-:Y:S02]  /*1400*/  ISETP.GE.AND P2, PT, R19, UR7, PT ;  /* 0x0000000713007c0c */ /* 0x000fe4000bf46270 */
[----:B------:R-:W-:Y:S02]  /*1410*/  PRMT R75, RZ, 0x7610, R75 ;  /* 0x00007610ff4b7816 */ /* 0x000fe4000000004b */
[-C--:B------:R-:W-:Y:S02]  /*1420*/  LEA.HI.X.SX32 R19, R67, R0.reuse, 0x1, P6 ;  /* 0x0000000043137211 */ /* 0x080fe400030f0eff */
[----:B------:R-:W-:Y:S02]  /*1430*/  LEA.HI.X.SX32 R17, R63, R0, 0x1, P3 ;  /* 0x000000003f117211 */ /* 0x000fe400018f0eff */
[----:B------:R-:W-:Y:S01]  /*1440*/  ISETP.GE.AND P3, PT, R29, UR7, PT ;  /* 0x000000071d007c0c */ /* 0x000fe2000bf66270 */
[----:B------:R0:W2:Y:S01]  /*1450*/  @!P5 LDG.E.U8 R75, desc[UR8][R18.64] ;  /* 0x00000008124bd981 */ /* 0x0000a2000c1e1100 */
[----:B------:R-:W-:-:S02]  /*1460*/  LOP3.LUT R29, R28, 0x14, RZ, 0xfc, !PT ;  /* 0x000000141c1d7812 */ /* 0x000fc400078efcff */
[----:B------:R-:W-:Y:S02]  /*1470*/  PRMT R73, RZ, 0x7610, R73 ;  /* 0x00007610ff497816 */ /* 0x000fe40000000049 */
[----:B------:R-:W-:Y:S02]  /*1480*/  IADD3 R44, P6, PT, R57, R8, RZ ;  /* 0x00000008392c7210 */ /* 0x000fe40007fde0ff */
[----:B------:R-:W-:Y:S02]  /*1490*/  ISETP.GE.AND P5, PT, R29, UR7, PT ;  /* 0x000000071d007c0c */ /* 0x000fe4000bfa6270 */
[----:B------:R1:W3:Y:S01]  /*14a0*/  @!P4 LDG.E.U8 R73, desc[UR8][R16.64] ;  /* 0x000000081049c981 */ /* 0x0002e2000c1e1100 */
[----:B------:R-:W-:Y:S02]  /*14b0*/  LEA.HI.X.SX32 R45, R57, R0, 0x1, P6 ;  /* 0x00000000392d7211 */ /* 0x000fe400030f0eff */
[-C--:B------:R-:W-:Y:S02]  /*14c0*/  IADD3 R48, P4, PT, R61, R8.reuse, RZ ;  /* 0x000000083d307210 */ /* 0x080fe40007f9e0ff */
[----:B------:R-:W-:-:S02]  /*14d0*/  IADD3 R30, P6, PT, R55, R8, RZ ;  /* 0x00000008371e7210 */ /* 0x000fc40007fde0ff */
[----:B------:R-:W-:Y:S02]  /*14e0*/  LOP3.LUT R28, R28, 0x18, RZ, 0xfc, !PT ;  /* 0x000000181c1c7812 */ /* 0x000fe400078efcff */
[----:B------:R-:W-:Y:S02]  /*14f0*/  PRMT R79, RZ, 0x7610, R79 ;  /* 0x00007610ff4f7816 */ /* 0x000fe4000000004f */
[----:B------:R-:W-:Y:S02]  /*1500*/  PRMT R77, RZ, 0x7610, R77 ;  /* 0x00007610ff4d7816 */ /* 0x000fe4000000004d */
[----:B------:R-:W-:Y:S02]  /*1510*/  PRMT R85, RZ, 0x7610, R85 ;  /* 0x00007610ff557816 */ /* 0x000fe40000000055 */
[-C--:B------:R-:W-:Y:S01]  /*1520*/  LEA.HI.X.SX32 R49, R61, R0.reuse, 0x1, P4 ;  /* 0x000000003d317211 */ /* 0x080fe200020f0eff */
[----:B------:R-:W4:Y:S01]  /*1530*/  @!P3 LDG.E.U8 R79, desc[UR8][R44.64] ;  /* 0x000000082c4fb981 */ /* 0x000f22000c1e1100 */
[----:B------:R-:W-:-:S02]  /*1540*/  LEA.HI.X.SX32 R31, R55, R0, 0x1, P6 ;  /* 0x00000000371f7211 */ /* 0x000fc400030f0eff */
[----:B------:R-:W-:Y:S01]  /*1550*/  ISETP.GE.AND P4, PT, R28, UR7, PT ;  /* 0x000000071c007c0c */ /* 0x000fe2000bf86270 */
[----:B------:R-:W5:Y:S01]  /*1560*/  @!P1 LDG.E.U8 R77, desc[UR8][R48.64] ;  /* 0x00000008304d9981 */ /* 0x000f62000c1e1100 */
[-C--:B0-----:R-:W-:Y:S02]  /*1570*/  IADD3 R18, P3, PT, R53, R8.reuse, RZ ;  /* 0x0000000835127210 */ /* 0x081fe40007f7e0ff */
[-C--:B-1----:R-:W-:Y:S01]  /*1580*/  IADD3 R16, P1, PT, R69, R8.reuse, RZ ;  /* 0x0000000845107210 */ /* 0x082fe20007f3e0ff */
[----:B------:R-:W5:Y:S01]  /*1590*/  @!P5 LDG.E.U8 R85, desc[UR8][R30.64] ;  /* 0x000000081e55d981 */ /* 0x000f62000c1e1100 */
[----:B------:R-:W-:Y:S02]  /*15a0*/  IADD3 R28, P5, PT, R59, R8, RZ ;  /* 0x000000083b1c7210 */ /* 0x000fe40007fbe0ff */
[----:B------:R-:W-:Y:S02]  /*15b0*/  PRMT R87, RZ, 0x7610, R87 ;  /* 0x00007610ff577816 */ /* 0x000fe40000000057 */
[----:B------:R-:W-:-:S02]  /*15c0*/  PRMT R83, RZ, 0x7610, R83 ;  /* 0x00007610ff537816 */ /* 0x000fc40000000053 */
[-C--:B------:R-:W-:Y:S02]  /*15d0*/  LEA.HI.X.SX32 R19, R53, R0.reuse, 0x1, P3 ;  /* 0x0000000035137211 */ /* 0x080fe400018f0eff */
[----:B------:R-:W-:Y:S02]  /*15e0*/  PRMT R89, RZ, 0x7610, R89 ;  /* 0x00007610ff597816 */ /* 0x000fe40000000059 */
[-C--:B------:R-:W-:Y:S01]  /*15f0*/  LEA.HI.X.SX32 R29, R59, R0.reuse, 0x1, P5 ;  /* 0x000000003b1d7211 */ /* 0x080fe200028f0eff */
[----:B------:R-:W5:Y:S01]  /*1600*/  @!P4 LDG.E.U8 R87, desc[UR8][R18.64] ;  /* 0x000000081257c981 */ /* 0x000f62000c1e1100 */
[----:B------:R-:W-:-:S03]  /*1610*/  LEA.HI.X.SX32 R17, R69, R0, 0x1, P1 ;  /* 0x0000000045117211 */ /* 0x000fc600008f0eff */
[----:B------:R-:W5:Y:S04]  /*1620*/  @!P2 LDG.E.U8 R83, desc[UR8][R28.64] ;  /* 0x000000081c53a981 */ /* 0x000f68000c1e1100 */
[----:B------:R0:W5:Y:S01]  /*1630*/  @!P0 LDG.E.U8 R89, desc[UR8][R16.64] ;  /* 0x0000000810598981 */ /* 0x000162000c1e1100 */
[----:B------:R-:W-:Y:S01]  /*1640*/  BAR.SYNC.DEFER_BLOCKING 0x0 ;  /* 0x0000000000007b1d */ /* 0x000fe20000010000 */
[C---:B------:R-:W-:Y:S02]  /*1650*/  IADD3 RZ, P2, PT, R71.reuse, R10, RZ ;  /* 0x0000000a47ff7210 */ /* 0x040fe40007f5e0ff */
[C---:B------:R-:W-:Y:S02]  /*1660*/  IADD3 RZ, P1, PT, R71.reuse, R12, RZ ;  /* 0x0000000c47ff7210 */ /* 0x040fe40007f3e0ff */
[----:B------:R-:W-:Y:S01]  /*1670*/  ISETP.GE.AND P0, PT, R64, UR7, PT ;  /* 0x0000000740007c0c */ /* 0x000fe2000bf06270 */
[C---:B0-----:R-:W-:Y:S01]  /*1680*/  IMAD.X R17, R54.reuse, 0x1, R2, P2 ;  /* 0x0000000136117824 */ /* 0x041fe200010e0602 */
[C---:B------:R-:W-:Y:S01]  /*1690*/  IADD3 RZ, P2, PT, R71.reuse, R14, RZ ;  /* 0x0000000e47ff7210 */ /* 0x040fe20007f5e0ff */
[----:B------:R-:W-:Y:S01]  /*16a0*/  IMAD.X R19, R54, 0x1, R3, P1 ;  /* 0x0000000136137824 */ /* 0x000fe200008e0603 */
[----:B------:R-:W-:-:S02]  /*16b0*/  IADD3 RZ, P3, PT, R71, R13, RZ ;  /* 0x0000000d47ff7210 */ /* 0x000fc40007f7e0ff */
[C---:B------:R-:W-:Y:S01]  /*16c0*/  IADD3 RZ, P1, PT, R71.reuse, R15, RZ ;  /* 0x0000000f47ff7210 */ /* 0x040fe20007f3e0ff */
[C---:B------:R-:W-:Y:S01]  /*16d0*/  IMAD.IADD R16, R71.reuse, 0x1, R10 ;  /* 0x0000000147107824 */ /* 0x040fe200078e020a */
[----:B------:R-:W-:Y:S01]  /*16e0*/  PRMT R81, RZ, 0x7610, R81 ;  /* 0x00007610ff517816 */ /* 0x000fe20000000051 */
[C---:B------:R-:W-:Y:S01]  /*16f0*/  IMAD.IADD R18, R71.reuse, 0x1, R12 ;  /* 0x0000000147127824 */ /* 0x040fe200078e020c */
[----:B------:R-:W-:Y:S01]  /*1700*/  PRMT R78, RZ, 0x7610, R78 ;  /* 0x00007610ff4e7816 */ /* 0x000fe2000000004e */
[C---:B------:R-:W-:Y:S01]  /*1710*/  IMAD.X R31, R54.reuse, 0x1, R5, P2 ;  /* 0x00000001361f7824 */ /* 0x040fe200010e0605 */
[C---:B------:R-:W-:Y:S01]  /*1720*/  IADD3 RZ, P2, PT, R71.reuse, R33, RZ ;  /* 0x0000002147ff7210 */ /* 0x040fe20007f5e0ff */
[C---:B------:R-:W-:Y:S02]  /*1730*/  IMAD.IADD R48, R71.reuse, 0x1, R13 ;  /* 0x0000000147307824 */ /* 0x040fe400078e020d */
[C---:B------:R-:W-:Y:S01]  /*1740*/  IMAD.X R49, R54.reuse, 0x1, R4, P3 ;  /* 0x0000000136317824 */ /* 0x040fe200018e0604 */
[C---:B------:R-:W-:Y:S01]  /*1750*/  IADD3 RZ, P3, PT, R71.reuse, R32, RZ ;  /* 0x0000002047ff7210 */ /* 0x040fe20007f7e0ff */
[----:B------:R-:W-:Y:S01]  /*1760*/  IMAD.X R29, R54, 0x1, R6, P1 ;  /* 0x00000001361d7824 */ /* 0x000fe200008e0606 */
[C---:B------:R-:W-:Y:S01]  /*1770*/  IADD3 RZ, P1, PT, R71.reuse, R34, RZ ;  /* 0x0000002247ff7210 */ /* 0x040fe20007f3e0ff */
[C---:B------:R-:W-:Y:S01]  /*1780*/  IMAD.IADD R28, R71.reuse, 0x1, R15 ;  /* 0x00000001471c7824 */ /* 0x040fe200078e020f */
[----:B------:R-:W-:Y:S01]  /*1790*/  PRMT R76, RZ, 0x7610, R76 ;  /* 0x00007610ff4c7816 */ /* 0x000fe2000000004c */
[----:B------:R-:W-:-:S02]  /*17a0*/  IMAD.IADD R44, R71, 0x1, R33 ;  /* 0x00000001472c7824 */ /* 0x000fc400078e0221 */
[C---:B------:R-:W-:Y:S02]  /*17b0*/  IMAD.X R45, R54.reuse, 0x1, R9, P2 ;  /* 0x00000001362d7824 */ /* 0x040fe400010e0609 */
[C---:B------:R-:W-:Y:S02]  /*17c0*/  IMAD.IADD R30, R71.reuse, 0x1, R14 ;  /* 0x00000001471e7824 */ /* 0x040fe400078e020e */
[----:B------:R-:W-:Y:S01]  /*17d0*/  IMAD.IADD R82, R71, 0x1, R32 ;  /* 0x0000000147527824 */ /* 0x000fe200078e0220 */
[----:B--2---:R-:W-:Y:S04]  /*17e0*/  STS.U8 [R62+UR5], R75 ;  /* 0x0000004b3e007988 */ /* 0x004fe80008000005 */
[----:B----4-:R0:W-:Y:S04]  /*17f0*/  STS.U8 [R62+UR5+0x200], R79 ;  /* 0x0002004f3e007988 */ /* 0x0101e80008000005 */
[----:B---3--:R-:W-:Y:S04]  /*1800*/  STS.U8 [R60+UR5+0x80], R73 ;  /* 0x000080493c007988 */ /* 0x008fe80008000005 */
[----:B-----5:R-:W-:Y:S04]  /*1810*/  STS.U8 [R60+UR5+0x280], R85 ;  /* 0x000280553c007988 */ /* 0x020fe80008000005 */
[----:B------:R-:W-:Y:S04]  /*1820*/  STS.U8 [R58+UR5+0x100], R77 ;  /* 0x0001004d3a007988 */ /* 0x000fe80008000005 */
[----:B------:R-:W-:Y:S04]  /*1830*/  STS.U8 [R58+UR5+0x300], R87 ;  /* 0x000300573a007988 */ /* 0x000fe80008000005 */
[----:B------:R1:W-:Y:S04]  /*1840*/  STS.U8 [R52+UR5+0x180], R83 ;  /* 0x0001805334007988 */ /* 0x0003e80008000005 */
[----:B------:R-:W-:Y:S01]  /*1850*/  STS.U8 [R52+UR5+0x380], R89 ;  /* 0x0003805934007988 */ /* 0x000fe20008000005 */
[----:B------:R-:W-:Y:S01]  /*1860*/  BAR.SYNC.DEFER_BLOCKING 0x0 ;  /* 0x0000000000007b1d */ /* 0x000fe20000010000 */
[----:B0-----:R-:W-:Y:S01]  /*1870*/  PRMT R79, RZ, 0x7610, R79 ;  /* 0x00007610ff4f7816 */ /* 0x001fe2000000004f */
[----:B-1----:R-:W-:-:S04]  /*1880*/  IMAD.X R83, R54, 0x1, R7, P3 ;  /* 0x0000000136537824 */ /* 0x002fc800018e0607 */
[----:B------:R0:W2:Y:S04]  /*1890*/  @!P0 LDG.E.U8 R81, desc[UR8][R16.64] ;  /* 0x0000000810518981 */ /* 0x0000a8000c1e1100 */
[----:B------:R1:W3:Y:S04]  /*18a0*/  @!P0 LDG.E.U8 R79, desc[UR8][R18.64] ;  /* 0x00000008124f8981 */ /* 0x0002e8000c1e1100 */
[----:B------:R4:W5:Y:S01]  /*18b0*/  @!P0 LDG.E.U8 R78, desc[UR8][R48.64] ;  /* 0x00000008304e8981 */ /* 0x000962000c1e1100 */
[----:B0-----:R-:W-:Y:S02]  /*18c0*/  PRMT R17, RZ, 0x7610, R17 ;  /* 0x00007610ff117816 */ /* 0x001fe40000000011 */
[----:B------:R-:W-:Y:S01]  /*18d0*/  PRMT R16, RZ, 0x7610, R16 ;  /* 0x00007610ff107816 */ /* 0x000fe20000000010 */
[----:B------:R-:W3:Y:S01]  /*18e0*/  @!P0 LDG.E.U8 R76, desc[UR8][R30.64] ;  /* 0x000000081e4c8981 */ /* 0x000ee2000c1e1100 */
[----:B-1----:R-:W-:-:S02]  /*18f0*/  PRMT R19, RZ, 0x7610, R19 ;  /* 0x00007610ff137816 */ /* 0x002fc40000000013 */
[----:B------:R-:W-:Y:S01]  /*1900*/  PRMT R18, RZ, 0x7610, R18 ;  /* 0x00007610ff127816 */ /* 0x000fe20000000012 */
[----:B------:R0:W3:Y:S01]  /*1910*/  @!P0 LDG.E.U8 R17, desc[UR8][R28.64] ;  /* 0x000000081c118981 */ /* 0x0000e2000c1e1100 */
[----:B----4-:R-:W-:Y:S02]  /*1920*/  IMAD.IADD R48, R71, 0x1, R34 ;  /* 0x0000000147307824 */ /* 0x010fe400078e0222 */
[----:B------:R-:W-:Y:S01]  /*1930*/  IMAD.X R49, R54, 0x1, R11, P1 ;  /* 0x0000000136317824 */ /* 0x000fe200008e060b */
[----:B------:R1:W4:Y:S04]  /*1940*/  @!P0 LDG.E.U8 R16, desc[UR8][R44.64] ;  /* 0x000000082c108981 */ /* 0x000328000c1e1100 */
[----:B------:R-:W4:Y:S04]  /*1950*/  @!P0 LDG.E.U8 R19, desc[UR8][R82.64] ;  /* 0x0000000852138981 */ /* 0x000f28000c1e1100 */
[----:B------:R1:W4:Y:S04]  /*1960*/  @!P0 LDG.E.U8 R18, desc[UR8][R48.64] ;  /* 0x0000000830128981 */ /* 0x000328000c1e1100 */
[----:B0-----:R-:W-:Y:S04]  /*1970*/  LDS.U8 R28, [R36+UR5] ;  /* 0x00000005241c7984 */ /* 0x001fe80008000000 */
[----:B------:R-:W0:Y:S04]  /*1980*/  LDS.U8 R29, [R36+UR5+0x20] ;  /* 0x00002005241d7984 */ /* 0x000e280008000000 */
[----:B------:R-:W-:Y:S04]  /*1990*/  LDS.U8 R74, [R36+UR5+0x40] ;  /* 0x00004005244a7984 */ /* 0x000fe80008000000 */
[----:B------:R-:W-:Y:S04]  /*19a0*/  LDS.U8 R72, [R36+UR5+0x60] ;  /* 0x0000600524487984 */ /* 0x000fe80008000000 */
[----:B------:R-:W-:Y:S04]  /*19b0*/  LDS.U8 R30, [R36+UR5+0x200] ;  /* 0x00020005241e7984 */ /* 0x000fe80008000000 */
[----:B------:R-:W0:Y:S04]  /*19c0*/  LDS.U8 R31, [R36+UR5+0x220] ;  /* 0x00022005241f7984 */ /* 0x000e280008000000 */
[----:B------:R-:W-:Y:S04]  /*19d0*/  LDS.U8 R77, [R36+UR5+0x240] ;  /* 0x00024005244d7984 */ /* 0x000fe80008000000 */
[----:B------:R-:W-:Y:S04]  /*19e0*/  LDS.U8 R66, [R36+UR5+0x260] ;  /* 0x0002600524427984 */ /* 0x000fe80008000000 */
[----:B-1----:R-:W-:Y:S04]  /*19f0*/  LDS.U8 R44, [R56+UR5] ;  /* 0x00000005382c7984 */ /* 0x002fe80008000000 */
[----:B------:R-:W1:Y:S04]  /*1a00*/  LDS.U8 R45, [R56+UR5+0x20] ;  /* 0x00002005382d7984 */ /* 0x000e680008000000 */
[----:B------:R-:W-:Y:S04]  /*1a10*/  LDS.U8 R68, [R56+UR5+0x40] ;  /* 0x0000400538447984 */ /* 0x000fe80008000000 */
[----:B------:R-:W-:Y:S04]  /*1a20*/  LDS.U8 R73, [R56+UR5+0x60] ;  /* 0x0000600538497984 */ /* 0x000fe80008000000 */
[----:B------:R-:W-:Y:S04]  /*1a30*/  LDS.U8 R48, [R56+UR5+0x200] ;  /* 0x0002000538307984 */ /* 0x000fe80008000000 */
[----:B------:R-:W1:Y:S04]  /*1a40*/  LDS.U8 R49, [R56+UR5+0x220] ;  /* 0x0002200538317984 */ /* 0x000e680008000000 */
[----:B------:R-:W-:Y:S04]  /*1a50*/  LDS.U8 R70, [R56+UR5+0x240] ;  /* 0x0002400538467984 */ /* 0x000fe80008000000 */
[----:B------:R-:W1:Y:S01]  /*1a60*/  LDS.U8 R75, [R56+UR5+0x260] ;  /* 0x00026005384b7984 */ /* 0x000e620008000000 */
[----:B------:R-:W-:Y:S01]  /*1a70*/  BAR.SYNC.DEFER_BLOCKING 0x0 ;  /* 0x0000000000007b1d */ /* 0x000fe20000010000 */
[----:B0-----:R-:W-:-:S02]  /*1a80*/  IMAD R28, R29, 0x100, R28 ;  /* 0x000001001d1c7824 */ /* 0x001fc400078e021c */
[----:B------:R-:W-:-:S03]  /*1a90*/  IMAD R30, R31, 0x100, R30 ;  /* 0x000001001f1e7824 */ /* 0x000fc600078e021e */
[----:B------:R-:W-:Y:S01]  /*1aa0*/  F2FP.F16.E4M3.UNPACK_B R28, R28 ;  /* 0x0000001cff1c723e */ /* 0x000fe200020006ff */
[----:B-1----:R-:W-:Y:S01]  /*1ab0*/  IMAD R29, R45, 0x100, R44 ;  /* 0x000001002d1d7824 */ /* 0x002fe200078e022c */
[----:B------:R-:W-:-:S04]  /*1ac0*/  F2FP.F16.E4M3.UNPACK_B R30, R30 ;  /* 0x0000001eff1e723e */ /* 0x000fc800020006ff */
[----:B------:R-:W-:Y:S01]  /*1ad0*/  F2FP.F16.E4M3.UNPACK_B R29, R29 ;  /* 0x0000001dff1d723e */ /* 0x000fe200020006ff */
[----:B------:R-:W-:-:S05]  /*1ae0*/  IMAD R31, R49, 0x100, R48 ;  /* 0x00000100311f7824 */ /* 0x000fca00078e0230 */
[----:B------:R-:W-:Y:S01]  /*1af0*/  F2FP.F16.E4M3.UNPACK_B R31, R31 ;  /* 0x0000001fff1f723e */ /* 0x000fe200020006ff */
[----:B------:R-:W-:Y:S02]  /*1b00*/  IMAD R72, R72, 0x100, R74 ;  /* 0x0000010048487824 */ /* 0x000fe400078e024a */
[----:B------:R-:W-:Y:S02]  /*1b10*/  IMAD R66, R66, 0x100, R77 ;  /* 0x0000010042427824 */ /* 0x000fe400078e024d */
[----:B------:R-:W-:Y:S02]  /*1b20*/  IMAD R68, R73, 0x100, R68 ;  /* 0x0000010049447824 */ /* 0x000fe400078e0244 */
[----:B------:R-:W-:Y:S01]  /*1b30*/  IMAD R70, R75, 0x100, R70 ;  /* 0x000001004b467824 */ /* 0x000fe200078e0246 */
[----:B------:R-:W-:Y:S02]  /*1b40*/  UIADD3 UR6, UPT, UPT, UR6, -0x1, URZ ;  /* 0xffffffff06067890 */ /* 0x000fe4000fffe0ff */
[----:B------:R-:W-:-:S02]  /*1b50*/  USHF.R.S32.HI UR10, URZ, 0x1f, UR4 ;  /* 0x0000001fff0a7899 */ /* 0x000fc40008011404 */
[----:B------:R-:W-:Y:S01]  /*1b60*/  UISETP.NE.U32.AND UP0, UPT, UR6, URZ, UPT ;  /* 0x000000ff0600728c */ /* 0x000fe2000bf05070 */
[----:B------:R-:W-:Y:S02]  /*1b70*/  IADD3 R34, P6, PT, R34, UR4, RZ ;  /* 0x0000000422227c10 */ /* 0x000fe4000ffde0ff */
[----:B------:R-:W-:Y:S02]  /*1b80*/  IADD3 R33, P0, PT, R33, UR4, RZ ;  /* 0x0000000421217c10 */ /* 0x000fe4000ff1e0ff */
[----:B------:R-:W-:Y:S02]  /*1b90*/  IADD3.X R11, PT, PT, R11, UR10, RZ, P6, !PT ;  /* 0x0000000a0b0b7c10 */ /* 0x000fe4000b7fe4ff */
[----:B------:R-:W-:Y:S02]  /*1ba0*/  IADD3.X R9, PT, PT, R9, UR10, RZ, P0, !PT ;  /* 0x0000000a09097c10 */ /* 0x000fe400087fe4ff */
[----:B------:R-:W-:Y:S02]  /*1bb0*/  IADD3 R32, P1, PT, R32, UR4, RZ ;  /* 0x0000000420207c10 */ /* 0x000fe4000ff3e0ff */
[----:B------:R-:W-:-:S02]  /*1bc0*/  IADD3 R15, P2, PT, R15, UR4, RZ ;  /* 0x000000040f0f7c10 */ /* 0x000fc4000ff5e0ff */
[----:B------:R-:W-:Y:S02]  /*1bd0*/  IADD3 R14, P3, PT, R14, UR4, RZ ;  /* 0x000000040e0e7c10 */ /* 0x000fe4000ff7e0ff */
[----:B------:R-:W-:Y:S02]  /*1be0*/  IADD3 R13, P4, PT, R13, UR4, RZ ;  /* 0x000000040d0d7c10 */ /* 0x000fe4000ff9e0ff */
[----:B------:R-:W-:Y:S02]  /*1bf0*/  IADD3 R12, P5, PT, R12, UR4, RZ ;  /* 0x000000040c0c7c10 */ /* 0x000fe4000ffbe0ff */
[----:B------:R-:W-:Y:S02]  /*1c00*/  IADD3 R10, P6, PT, R10, UR4, RZ ;  /* 0x000000040a0a7c10 */ /* 0x000fe4000ffde0ff */
[----:B------:R-:W-:Y:S02]  /*1c10*/  IADD3 R8, P0, PT, R65, R8, RZ ;  /* 0x0000000841087210 */ /* 0x000fe40007f1e0ff */
[----:B------:R-:W-:-:S02]  /*1c20*/  IADD3.X R7, PT, PT, R7, UR10, RZ, P1, !PT ;  /* 0x0000000a07077c10 */ /* 0x000fc40008ffe4ff */
[----:B------:R-:W-:Y:S02]  /*1c30*/  IADD3.X R6, PT, PT, R6, UR10, RZ, P2, !PT ;  /* 0x0000000a06067c10 */ /* 0x000fe400097fe4ff */
[----:B------:R-:W-:Y:S02]  /*1c40*/  IADD3.X R5, PT, PT, R5, UR10, RZ, P3, !PT ;  /* 0x0000000a05057c10 */ /* 0x000fe40009ffe4ff */
[----:B------:R-:W-:Y:S02]  /*1c50*/  IADD3.X R4, PT, PT, R4, UR10, RZ, P4, !PT ;  /* 0x0000000a04047c10 */ /* 0x000fe4000a7fe4ff */
[----:B------:R-:W-:Y:S02]  /*1c60*/  IADD3.X R3, PT, PT, R3, UR10, RZ, P5, !PT ;  /* 0x0000000a03037c10 */ /* 0x000fe4000affe4ff */
[----:B------:R-:W-:Y:S02]  /*1c70*/  IADD3.X R2, PT, PT, R2, UR10, RZ, P6, !PT ;  /* 0x0000000a02027c10 */ /* 0x000fe4000b7fe4ff */
[----:B------:R-:W-:Y:S01]  /*1c80*/  LEA.HI.X.SX32 R0, R65, R0, 0x1, P0 ;  /* 0x0000000041007211 */ /* 0x000fe200000f0eff */
[----:B------:R-:W-:Y:S01]  /*1c90*/  UIADD3 UR7, UPT, UPT, UR7, -0x20, URZ ;  /* 0xffffffe007077890 */ /* 0x000fe2000fffe0ff */
[----:B--2---:R-:W-:Y:S04]  /*1ca0*/  STS.U8 [R62+UR5], R81 ;  /* 0x000000513e007988 */ /* 0x004fe80008000005 */
[----:B-----5:R-:W-:Y:S04]  /*1cb0*/  STS.U8 [R62+UR5+0x100], R78 ;  /* 0x0001004e3e007988 */ /* 0x020fe80008000005 */
[----:B---3--:R-:W-:Y:S04]  /*1cc0*/  STS.U8 [R62+UR5+0x200], R17 ;  /* 0x000200113e007988 */ /* 0x008fe80008000005 */
[----:B----4-:R-:W-:Y:S04]  /*1cd0*/  STS.U8 [R62+UR5+0x300], R16 ;  /* 0x000300103e007988 */ /* 0x010fe80008000005 */
[----:B------:R-:W-:Y:S04]  /*1ce0*/  STS.U8 [R58+UR5+0x80], R79 ;  /* 0x0000804f3a007988 */ /* 0x000fe80008000005 */
[----:B------:R-:W-:Y:S04]  /*1cf0*/  STS.U8 [R58+UR5+0x180], R76 ;  /* 0x0001804c3a007988 */ /* 0x000fe80008000005 */
[----:B------:R-:W-:Y:S04]  /*1d00*/  STS.U8 [R58+UR5+0x280], R19 ;  /* 0x000280133a007988 */ /* 0x000fe80008000005 */
[----:B------:R-:W-:Y:S01]  /*1d10*/  STS.U8 [R58+UR5+0x380], R18 ;  /* 0x000380123a007988 */ /* 0x000fe20008000005 */
[----:B------:R-:W-:Y:S06]  /*1d20*/  BAR.SYNC.DEFER_BLOCKING 0x0 ;  /* 0x0000000000007b1d */ /* 0x000fec0000010000 */
[----:B------:R-:W0:Y:S02]  /*1d30*/  LDSM.16.M88.4 R16, [R35] ;  /* 0x000000002310783b */ /* 0x000e240000000200 */
[----:B0-----:R-:W-:-:S02]  /*1d40*/  F2FP.F16.E4M3.UNPACK_B R48, R16 ;  /* 0x00000010ff30723e */ /* 0x001fc400020006ff */
[----:B------:R-:W-:Y:S02]  /*1d50*/  F2FP.F16.E4M3.UNPACK_B R49, R17 ;  /* 0x00000011ff31723e */ /* 0x000fe400020006ff */
[----:B------:R-:W-:Y:S02]  /*1d60*/  F2FP.F16.E4M3.UNPACK_B R44, R18 ;  /* 0x00000012ff2c723e */ /* 0x000fe400020006ff */
[----:B------:R-:W-:-:S03]  /*1d70*/  F2FP.F16.E4M3.UNPACK_B R45, R19 ;  /* 0x00000013ff2d723e */ /* 0x000fc600020006ff */
[C---:B------:R-:W-:Y:S08]  /*1d80*/  HMMA.16816.F32 R20, R28.reuse, R48, R20 ;  /* 0x000000301c14723c */ /* 0x040ff00000001814 */
[----:B------:R-:W-:Y:S01]  /*1d90*/  HMMA.16816.F32 R24, R28, R44, R24 ;  /* 0x0000002c1c18723c */ /* 0x000fe20000001818 */
[----:B------:R-:W-:Y:S02]  /*1da0*/  F2FP.F16.E4M3.UNPACK_B R28, R72 ;  /* 0x00000048ff1c723e */ /* 0x000fe400020006ff */
[----:B------:R-:W-:-:S02]  /*1db0*/  F2FP.F16.E4M3.UNPACK_B R30, R66 ;  /* 0x00000042ff1e723e */ /* 0x000fc400020006ff */
[----:B------:R-:W-:Y:S02]  /*1dc0*/  F2FP.F16.E4M3.UNPACK_B R29, R68 ;  /* 0x00000044ff1d723e */ /* 0x000fe400020006ff */
[----:B------:R-:W-:Y:S02]  /*1dd0*/  F2FP.F16.E4M3.UNPACK_B R31, R70 ;  /* 0x00000046ff1f723e */ /* 0x000fe400020006ff */
[----:B------:R-:W-:Y:S02]  /*1de0*/  F2FP.F16.E4M3.UNPACK_B R16, R16.H1 ;  /* 0x00000010ff10723e */ /* 0x000fe400030006ff */
[----:B------:R-:W-:Y:S02]  /*1df0*/  F2FP.F16.E4M3.UNPACK_B R17, R17.H1 ;  /* 0x00000011ff11723e */ /* 0x000fe400030006ff */
[----:B------:R-:W-:Y:S02]  /*1e00*/  F2FP.F16.E4M3.UNPACK_B R18, R18.H1 ;  /* 0x00000012ff12723e */ /* 0x000fe400030006ff */
[----:B------:R-:W-:-:S03]  /*1e10*/  F2FP.F16.E4M3.UNPACK_B R19, R19.H1 ;  /* 0x00000013ff13723e */ /* 0x000fc600030006ff */
[C---:B------:R-:W-:Y:S08]  /*1e20*/  HMMA.16816.F32 R20, R28.reuse, R16, R20 ;  /* 0x000000101c14723c */ /* 0x040ff00000001814 */
[----:B------:R-:W-:Y:S01]  /*1e30*/  HMMA.16816.F32 R24, R28, R18, R24 ;  /* 0x000000121c18723c */ /* 0x000fe20000001818 */
[----:B------:R-:W-:-:S04]  /*1e40*/  NOP ;  /* 0x0000000000007918 */ /* 0x000fc80000000000 */
[----:B------:R-:W-:-:S15]  /*1e50*/  BRA.U UP0, `(.L_x_2) ;  /* 0xfffffff500347547 */ /* 0x000fde000b83ffff */
.L_x_1:
[--C-:B------:R-:W-:Y:S01]  /*1e60*/  SHF.R.S32.HI R2, RZ, 0x6, R51.reuse ;  /* 0x00000006ff027819 */ /* 0x100fe20000011433 */
[----:B------:R-:W-:Y:S01]  /*1e70*/  BAR.SYNC.DEFER_BLOCKING 0x0 ;  /* 0x0000000000007b1d */ /* 0x000fe20000010000 */
[----:B------:R-:W-:Y:S02]  /*1e80*/  LOP3.LUT R0, R37, 0x60, RZ, 0xc0, !PT ;  /* 0x0000006025007812 */ /* 0x000fe400078ec0ff */
[----:B------:R-:W-:Y:S02]  /*1e90*/  SGXT R2, R2, 0x1 ;  /* 0x000000010202781a */ /* 0x000fe40000000200 */
[----:B------:R-:W-:Y:S01]  /*1ea0*/  LOP3.LUT R3, R0, 0x1c, R51, 0xf8, !PT ;  /* 0x0000001c00037812 */ /* 0x000fe200078ef833 */
[----:B------:R-:W0:Y:S01]  /*1eb0*/  LDCU.128 UR12, c[0x0][0x390] ;  /* 0x00007200ff0c77ac */ /* 0x000e220008000c00 */
[----:B------:R-:W-:Y:S02]  /*1ec0*/  F2FP.SATFINITE.E4M3.F32.PACK_AB_MERGE_C R20, R21, R20, RZ ;  /* 0x000000141514723e */ /* 0x000fe400048070ff */
[----:B------:R-:W-:Y:S01]  /*1ed0*/  F2FP.SATFINITE.E4M3.F32.PACK_AB_MERGE_C R24, R25, R24, RZ ;  /* 0x000000181918723e */ /* 0x000fe200048070ff */
[----:B------:R-:W1:Y:S01]  /*1ee0*/  LDCU UR4, c[0x0][0x3b4] ;  /* 0x00007680ff0477ac */ /* 0x000e620008000800 */
[----:B------:R-:W-:-:S02]  /*1ef0*/  F2FP.SATFINITE.E4M3.F32.PACK_AB_MERGE_C R22, R23, R22, RZ ;  /* 0x000000161716723e */ /* 0x000fc400048070ff */
[----:B------:R-:W-:Y:S01]  /*1f00*/  F2FP.SATFINITE.E4M3.F32.PACK_AB_MERGE_C R26, R27, R26, RZ ;  /* 0x0000001a1b1a723e */ /* 0x000fe200048070ff */
[----:B------:R-:W2:Y:S01]  /*1f10*/  LDCU UR6, c[0x0][0x3b8] ;  /* 0x00007700ff0677ac */ /* 0x000ea20008000800 */
[----:B------:R-:W-:Y:S02]  /*1f20*/  LOP3.LUT R6, R3, 0x240, R2, 0x78, !PT ;  /* 0x0000024003067812 */ /* 0x000fe400078e7802 */
[----:B------:R-:W-:Y:S02]  /*1f30*/  LOP3.LUT R0, R51, 0x40, RZ, 0xc0, !PT ;  /* 0x0000004033007812 */ /* 0x000fe400078ec0ff */
[----:B------:R-:W-:Y:S02]  /*1f40*/  LOP3.LUT R20, R20, 0xffff, RZ, 0xc0, !PT ;  /* 0x0000ffff14147812 */ /* 0x000fe400078ec0ff */
[----:B------:R-:W-:Y:S02]  /*1f50*/  LOP3.LUT R3, R24, 0xffff, RZ, 0xc0, !PT ;  /* 0x0000ffff18037812 */ /* 0x000fe400078ec0ff */
[----:B------:R-:W-:-:S02]  /*1f60*/  LOP3.LUT R22, R22, 0xffff, RZ, 0xc0, !PT ;  /* 0x0000ffff16167812 */ /* 0x000fc400078ec0ff */
[----:B------:R-:W-:Y:S02]  /*1f70*/  LOP3.LUT R9, R26, 0xffff, RZ, 0xc0, !PT ;  /* 0x0000ffff1a097812 */ /* 0x000fe400078ec0ff */
[----:B------:R-:W-:Y:S02]  /*1f80*/  SHF.R.U32.HI R8, RZ, 0x1, R0 ;  /* 0x00000001ff087819 */ /* 0x000fe40000011600 */
[--C-:B------:R-:W-:Y:S02]  /*1f90*/  PRMT R5, R20, 0x3340, R3.reuse ;  /* 0x0000334014057816 */ /* 0x100fe40000000003 */
[----:B------:R-:W-:Y:S01]  /*1fa0*/  SHF.R.U32.HI R0, RZ, 0x8, R20 ;  /* 0x00000008ff007819 */ /* 0x000fe20000011614 */
[----:B--2---:R-:W-:Y:S01]  /*1fb0*/  IMAD R11, R40, UR6, RZ ;  /* 0x00000006280b7c24 */ /* 0x004fe2000f8e02ff */
[----:B------:R-:W-:Y:S02]  /*1fc0*/  SHF.R.U32.HI R3, RZ, 0x8, R3 ;  /* 0x00000008ff037819 */ /* 0x000fe40000011603 */
[----:B------:R-:W-:-:S02]  /*1fd0*/  SHF.R.U32.HI R2, RZ, 0x8, R22 ;  /* 0x00000008ff027819 */ /* 0x000fc40000011616 */
[--C-:B------:R-:W-:Y:S02]  /*1fe0*/  SHF.R.U32.HI R4, RZ, 0x8, R9.reuse ;  /* 0x00000008ff047819 */ /* 0x100fe40000011609 */
[----:B------:R-:W-:Y:S02]  /*1ff0*/  LOP3.LUT R51, R51, 0x20, RZ, 0xc0, !PT ;  /* 0x0000002033337812 */ /* 0x000fe400078ec0ff */
[----:B------:R-:W-:Y:S02]  /*2000*/  PRMT R7, R22, 0x3340, R9 ;  /* 0x0000334016077816 */ /* 0x000fe40000000009 */
[----:B------:R-:W-:Y:S01]  /*2010*/  LOP3.LUT R0, R0, 0xffff, RZ, 0xc0, !PT ;  /* 0x0000ffff00007812 */ /* 0x000fe200078ec0ff */
[----:B------:R-:W-:Y:S01]  /*2020*/  IMAD R6, R51, 0x4, R6 ;  /* 0x0000000433067824 */ /* 0x000fe200078e0206 */
[----:B------:R-:W-:Y:S02]  /*2030*/  LOP3.LUT R3, R3, 0xffff, RZ, 0xc0, !PT ;  /* 0x0000ffff03037812 */ /* 0x000fe400078ec0ff */
[----:B------:R-:W-:-:S02]  /*2040*/  LOP3.LUT R9, R2, 0xffff, RZ, 0xc0, !PT ;  /* 0x0000ffff02097812 */ /* 0x000fc400078ec0ff */
[----:B------:R-:W-:Y:S02]  /*2050*/  LOP3.LUT R4, R4, 0xffff, RZ, 0xc0, !PT ;  /* 0x0000ffff04047812 */ /* 0x000fe400078ec0ff */
[----:B------:R-:W-:Y:S02]  /*2060*/  PRMT R0, R0, 0x3340, R3 ;  /* 0x0000334000007816 */ /* 0x000fe40000000003 */
[----:B------:R-:W-:Y:S02]  /*2070*/  PRMT R4, R9, 0x3340, R4 ;  /* 0x0000334009047816 */ /* 0x000fe40000000004 */
[----:B------:R-:W-:Y:S02]  /*2080*/  PRMT R5, R5, 0x5410, R0 ;  /* 0x0000541005057816 */ /* 0x000fe40000000000 */
[----:B------:R-:W-:Y:S02]  /*2090*/  PRMT R7, R7, 0x5410, R4 ;  /* 0x0000541007077816 */ /* 0x000fe40000000004 */
[----:B------:R-:W-:Y:S01]  /*20a0*/  LOP3.LUT R0, R6, 0x20, RZ, 0x3c, !PT ;  /* 0x0000002006007812 */ /* 0x000fe200078e3cff */
[----:B------:R-:W-:Y:S01]  /*20b0*/  STS [R6+UR5], R5 ;  /* 0x0000000506007988 */ /* 0x000fe20008000805 */
[----:B------:R-:W-:-:S02]  /*20c0*/  LOP3.LUT R37, R37, 0x300, RZ, 0xc0, !PT ;  /* 0x0000030025257812 */ /* 0x000fc400078ec0ff */
[C---:B0-----:R-:W-:Y:S01]  /*20d0*/  ISETP.GE.AND P0, PT, R38.reuse, UR14, PT ;  /* 0x0000000e26007c0c */ /* 0x041fe2000bf06270 */
[----:B------:R0:W-:Y:S01]  /*20e0*/  STS [R0+UR5+0x100], R7 ;  /* 0x0001000700007988 */ /* 0x0001e20008000805 */
[----:B-1----:R-:W-:Y:S02]  /*20f0*/  IMAD R38, R38, UR4, RZ ;  /* 0x0000000426267c24 */ /* 0x002fe4000f8e02ff */
[----:B------:R-:W-:Y:S01]  /*2100*/  IMAD R37, R64, 0x4, R37 ;  /* 0x0000000440257824 */ /* 0x000fe200078e0225 */
[----:B------:R-:W-:Y:S01]  /*2110*/  BAR.SYNC.DEFER_BLOCKING 0x0 ;  /* 0x0000000000007b1d */ /* 0x000fe20000010000 */
[C---:B------:R-:W-:Y:S01]  /*2120*/  ISETP.LT.AND P1, PT, R50.reuse, UR15, !P0 ;  /* 0x0000000f32007c0c */ /* 0x040fe2000c721270 */
[----:B------:R-:W-:Y:S01]  /*2130*/  IMAD R50, R50, UR6, RZ ;  /* 0x0000000632327c24 */ /* 0x000fe2000f8e02ff */
[----:B------:R-:W-:Y:S02]  /*2140*/  IADD3 R12, P2, PT, R38, UR12, RZ ;  /* 0x0000000c260c7c10 */ /* 0x000fe4000ff5e0ff */
[----:B------:R-:W-:Y:S01]  /*2150*/  LOP3.LUT R8, R37, R8, RZ, 0x3c, !PT ;  /* 0x0000000825087212 */ /* 0x000fe200078e3cff */
[----:B0-----:R-:W-:Y:S01]  /*2160*/  IMAD R0, R41, UR6, RZ ;  /* 0x0000000629007c24 */ /* 0x001fe2000f8e02ff */
[C---:B------:R-:W-:Y:S01]  /*2170*/  ISETP.LT.AND P4, PT, R47.reuse, UR15, !P0 ;  /* 0x0000000f2f007c0c */ /* 0x040fe2000c781270 */
[----:B------:R-:W-:Y:S01]  /*2180*/  IMAD R47, R47, UR6, RZ ;  /* 0x000000062f2f7c24 */ /* 0x000fe2000f8e02ff */
[----:B------:R-:W-:-:S02]  /*2190*/  LEA.HI R8, R51, R8, RZ, 0x1c ;  /* 0x0000000833087211 */ /* 0x000fc400078fe0ff */
[----:B------:R-:W-:Y:S02]  /*21a0*/  LEA.HI.X.SX32 R38, R38, UR13, 0x1, P2 ;  /* 0x0000000d26267c11 */ /* 0x000fe400090f0eff */
[----:B------:R-:W-:Y:S02]  /*21b0*/  LOP3.LUT R9, R8, 0x40, RZ, 0x3c, !PT ;  /* 0x0000004008097812 */ /* 0x000fe400078e3cff */
[CC--:B------:R-:W-:Y:S02]  /*21c0*/  IADD3 R2, P2, PT, R50.reuse, R12.reuse, RZ ;  /* 0x0000000c32027210 */ /* 0x0c0fe40007f5e0ff */
[C---:B------:R-:W-:Y:S02]  /*21d0*/  IADD3 R4, P3, PT, R47.reuse, R12, RZ ;  /* 0x0000000c2f047210 */ /* 0x040fe40007f7e0ff */
[-C--:B------:R-:W-:Y:S02]  /*21e0*/  LEA.HI.X.SX32 R3, R50, R38.reuse, 0x1, P2 ;  /* 0x0000002632037211 */ /* 0x080fe400010f0eff */
[----:B------:R-:W-:-:S02]  /*21f0*/  LEA.HI.X.SX32 R5, R47, R38, 0x1, P3 ;  /* 0x000000262f057211 */ /* 0x000fc400018f0eff */
[C---:B------:R-:W-:Y:S01]  /*2200*/  ISETP.LT.AND P3, PT, R42.reuse, UR15, !P0 ;  /* 0x0000000f2a007c0c */ /* 0x040fe2000c761270 */
[----:B------:R-:W0:Y:S01]  /*2210*/  LDS.U16 R14, [R8+UR5] ;  /* 0x00000005080e7984 */ /* 0x000e220008000400 */
[----:B------:R-:W-:Y:S01]  /*2220*/  IMAD R42, R42, UR6, RZ ;  /* 0x000000062a2a7c24 */ /* 0x000fe2000f8e02ff */
[C---:B------:R-:W-:Y:S01]  /*2230*/  ISETP.LT.AND P5, PT, R46.reuse, UR15, !P0 ;  /* 0x0000000f2e007c0c */ /* 0x040fe2000c7a1270 */
[----:B------:R-:W-:Y:S01]  /*2240*/  IMAD R46, R46, UR6, RZ ;  /* 0x000000062e2e7c24 */ /* 0x000fe2000f8e02ff */
[----:B------:R-:W1:Y:S04]  /*2250*/  LDS.U16 R16, [R9+UR5] ;  /* 0x0000000509107984 */ /* 0x000e680008000400 */
[----:B------:R2:W3:Y:S01]  /*2260*/  LDS.U16 R15, [R8+UR5+0x80] ;  /* 0x00008005080f7984 */ /* 0x0004e20008000400 */
[----:B------:R-:W-:-:S03]  /*2270*/  IADD3 R6, P6, PT, R46, R12, RZ ;  /* 0x0000000c2e067210 */ /* 0x000fc60007fde0ff */
[----:B------:R4:W5:Y:S01]  /*2280*/  LDS.U16 R17, [R9+UR5+0x80] ;  /* 0x0000800509117984 */ /* 0x0009620008000400 */
[----:B------:R-:W-:Y:S02]  /*2290*/  LEA.HI.X.SX32 R7, R46, R38, 0x1, P6 ;  /* 0x000000262e077211 */ /* 0x000fe400030f0eff */
[----:B--2---:R-:W-:-:S04]  /*22a0*/  IADD3 R8, P6, PT, R0, R12, RZ ;  /* 0x0000000c00087210 */ /* 0x004fc80007fde0ff */
[----:B----4-:R-:W-:Y:S02]  /*22b0*/  LEA.HI.X.SX32 R9, R0, R38, 0x1, P6 ;  /* 0x0000002600097211 */ /* 0x010fe400030f0eff */
[----:B0-----:R-:W-:Y:S02]  /*22c0*/  PRMT R13, R14, 0x7770, RZ ;  /* 0x000077700e0d7816 */ /* 0x001fe400000000ff */
[----:B-1----:R-:W-:-:S03]  /*22d0*/  PRMT R19, R16, 0x7770, RZ ;  /* 0x0000777010137816 */ /* 0x002fc600000000ff */
[----:B------:R0:W-:Y:S01]  /*22e0*/  @P1 STG.E.U8 desc[UR8][R2.64], R13 ;  /* 0x0000000d02001986 */ /* 0x0001e2000c101108 */
[----:B------:R-:W-:Y:S02]  /*22f0*/  PRMT R23, R16, 0x7771, RZ ;  /* 0x0000777110177816 */ /* 0x000fe400000000ff */
[----:B---3--:R-:W-:Y:S01]  /*2300*/  PRMT R21, R15, 0x7770, RZ ;  /* 0x000077700f157816 */ /* 0x008fe200000000ff */
[----:B------:R1:W-:Y:S01]  /*2310*/  @P4 STG.E.U8 desc[UR8][R4.64], R19 ;  /* 0x0000001304004986 */ /* 0x0003e2000c101108 */
[C---:B------:R-:W-:Y:S01]  /*2320*/  ISETP.LT.AND P4, PT, R43.reuse, UR15, !P0 ;  /* 0x0000000f2b007c0c */ /* 0x040fe2000c781270 */
[----:B------:R-:W-:Y:S01]  /*2330*/  IMAD R43, R43, UR6, RZ ;  /* 0x000000062b2b7c24 */ /* 0x000fe2000f8e02ff */
[----:B-----5:R-:W-:Y:S01]  /*2340*/  PRMT R25, R17, 0x7770, RZ ;  /* 0x0000777011197816 */ /* 0x020fe200000000ff */
[----:B------:R2:W-:Y:S01]  /*2350*/  @P5 STG.E.U8 desc[UR8][R6.64], R21 ;  /* 0x0000001506005986 */ /* 0x0005e2000c101108 */
[----:B------:R-:W-:Y:S02]  /*2360*/  PRMT R15, R15, 0x7771, RZ ;  /* 0x000077710f0f7816 */ /* 0x000fe400000000ff */
[-C--:B0-----:R-:W-:Y:S01]  /*2370*/  IADD3 R2, P1, PT, R43, R12.reuse, RZ ;  /* 0x0000000c2b027210 */ /* 0x081fe20007f3e0ff */
[----:B------:R-:W-:Y:S01]  /*2380*/  IMAD R13, R39, UR6, RZ ;  /* 0x00000006270d7c24 */ /* 0x000fe2000f8e02ff */
[----:B-1----:R-:W-:-:S02]  /*2390*/  IADD3 R4, P2, PT, R42, R12, RZ ;  /* 0x0000000c2a047210 */ /* 0x002fc40007f5e0ff */
[----:B------:R-:W-:Y:S02]  /*23a0*/  LEA.HI.X.SX32 R3, R43, R38, 0x1, P1 ;  /* 0x000000262b037211 */ /* 0x000fe400008f0eff */
[----:B------:R-:W-:Y:S02]  /*23b0*/  IADD3 R10, P1, PT, R11, R12, RZ ;  /* 0x0000000c0b0a7210 */ /* 0x000fe40007f3e0ff */
[-C--:B------:R-:W-:Y:S01]  /*23c0*/  LEA.HI.X.SX32 R5, R42, R38.reuse, 0x1, P2 ;  /* 0x000000262a057211 */ /* 0x080fe200010f0eff */
[----:B------:R2:W-:Y:S01]  /*23d0*/  @P4 STG.E.U8 desc[UR8][R2.64], R25 ;  /* 0x0000001902004986 */ /* 0x0005e2000c101108 */
[----:B------:R-:W-:Y:S02]  /*23e0*/  ISETP.LT.AND P2, PT, R41, UR15, !P0 ;  /* 0x0000000f29007c0c */ /* 0x000fe4000c741270 */
[----:B------:R-:W-:Y:S02]  /*23f0*/  LEA.HI.X.SX32 R11, R11, R38, 0x1, P1 ;  /* 0x000000260b0b7211 */ /* 0x000fe400008f0eff */
[----:B------:R-:W-:-:S02]  /*2400*/  ISETP.LT.AND P1, PT, R40, UR15, !P0 ;  /* 0x0000000f28007c0c */ /* 0x000fc4000c721270 */
[----:B------:R-:W-:Y:S02]  /*2410*/  ISETP.LT.AND P0, PT, R39, UR15, !P0 ;  /* 0x0000000f27007c0c */ /* 0x000fe4000c701270 */
[----:B------:R-:W-:Y:S02]  /*2420*/  PRMT R19, R14, 0x7771, RZ ;  /* 0x000077710e137816 */ /* 0x000fe400000000ff */
[----:B------:R-:W-:-:S03]  /*2430*/  IADD3 R12, P6, PT, R13, R12, RZ ;  /* 0x0000000c0d0c7210 */ /* 0x000fc60007fde0ff */
[----:B------:R2:W-:Y:S01]  /*2440*/  @P3 STG.E.U8 desc[UR8][R4.64], R19 ;  /* 0x0000001304003986 */ /* 0x0005e2000c101108 */
[----:B------:R-:W-:-:S03]  /*2450*/  LEA.HI.X.SX32 R13, R13, R38, 0x1, P6 ;  /* 0x000000260d0d7211 */ /* 0x000fc600030f0eff */
[----:B------:R2:W-:Y:S04]  /*2460*/  @P2 STG.E.U8 desc[UR8][R8.64], R23 ;  /* 0x0000001708002986 */ /* 0x0005e8000c101108 */
[----:B------:R2:W-:Y:S01]  /*2470*/  @P1 STG.E.U8 desc[UR8][R10.64], R15 ;  /* 0x0000000f0a001986 */ /* 0x0005e2000c101108 */
[----:B------:R-:W-:Y:S05]  /*2480*/  @!P0 EXIT ;  /* 0x000000000000894d */ /* 0x000fea0003800000 */
[----:B------:R-:W-:-:S05]  /*2490*/  PRMT R17, R17, 0x7771, RZ ;  /* 0x0000777111117816 */ /* 0x000fca00000000ff */
[----:B------:R-:W-:Y:S01]  /*24a0*/  STG.E.U8 desc[UR8][R12.64], R17 ;  /* 0x000000110c007986 */ /* 0x000fe2000c101108 */
[----:B------:R-:W-:Y:S05]  /*24b0*/  EXIT ;  /* 0x000000000000794d */ /* 0x000fea0003800000 */
.L_x_3:
[----:B------:R-:W-:-:S00]  /*24c0*/  BRA `(.L_x_3) ;  /* 0xfffffffc00fc7947 */ /* 0x000fc0000383ffff */
[----:B------:R-:W-:-:S00]  /*24d0*/  NOP ;  /* 0x0000000000007918 */ /* 0x000fc00000000000 */
        /* <DEDUP_REMOVED lines=10> */
.L_x_4:


//--------------------- .nv.shared.matmul_kernel  --------------------------
	.section	.nv.shared.matmul_kernel,"aw",@nobits
	.sectionflags	@""
	.align	16
	.zero		1024


//--------------------- .nv.shared.reserved.0     --------------------------
	.section	.nv.shared.reserved.0,"aw",@nobits
	.weak		__nv_reservedSMEM_offset_0_alias
	.size		__nv_reservedSMEM_offset_0_alias, 0, 64
	.other		__nv_reservedSMEM_offset_0_alias,@"STO_CUDA_RESERVED_SHARED STV_DEFAULT"
__nv_reservedSMEM_offset_0_alias:
	.zero		0
	.zero		64


//--------------------- .nv.constant0.matmul_kernel --------------------------
	.section	.nv.constant0.matmul_kernel,"a",@progbits
	.sectionflags	@""
	.align	4
.nv.constant0.matmul_kernel:
	.zero		976


//--------------------- SYMBOLS --------------------------

	.type		.nv.reservedSmem.offset0,@object
	.size		.nv.reservedSmem.offset0,0x4
	.type		.nv.reservedSmem.cap,@object
	.size		.nv.reservedSmem.cap,0x4
